	.headerflags	@"EF_CUDA_TEXMODE_UNIFIED EF_CUDA_64BIT_ADDRESS EF_CUDA_ACCELERATORS EF_CUDA_SM90 EF_CUDA_VIRTUAL_SM(EF_CUDA_SM90)"
	.elftype	@"ET_EXEC"


//--------------------- .nv.info                  --------------------------
	.section	.nv.info,"",@"SHT_CUDA_INFO"
	.align	4


	//----- nvinfo : EIATTR_REGCOUNT
	.align		4
        /*0000*/ 	.byte	0x04, 0x2f
        /*0002*/ 	.short	(.L_2 - .L_1)
	.align		4
.L_1:
        /*0004*/ 	.word	index@(triton_poi_fused_abs_add_log_mv_5)
        /*0008*/ 	.word	0x00000040


	//----- nvinfo : EIATTR_MIN_STACK_SIZE
	.align		4
.L_2:
        /*000c*/ 	.byte	0x04, 0x12
        /*000e*/ 	.short	(.L_4 - .L_3)
	.align		4
.L_3:
        /*0010*/ 	.word	index@(triton_poi_fused_abs_add_log_mv_5)
        /*0014*/ 	.word	0x00000000


	//----- nvinfo : EIATTR_FRAME_SIZE
	.align		4
.L_4:
        /*0018*/ 	.byte	0x04, 0x11
        /*001a*/ 	.short	(.L_6 - .L_5)
	.align		4
.L_5:
        /*001c*/ 	.word	index@(triton_poi_fused_abs_add_log_mv_5)
        /*0020*/ 	.word	0x00000000


	//----- nvinfo : EIATTR_MIN_STACK_SIZE
	.align		4
.L_6:
        /*0024*/ 	.byte	0x04, 0x12
        /*0026*/ 	.short	(.L_8 - .L_7)
	.align		4
.L_7:
        /*0028*/ 	.word	index@(triton_poi_fused_abs_add_log_mv_5)
        /*002c*/ 	.word	0x00000000
.L_8:


//--------------------- .nv.info.triton_poi_fused_abs_add_log_mv_5 --------------------------
	.section	.nv.info.triton_poi_fused_abs_add_log_mv_5,"",@"SHT_CUDA_INFO"
	.sectionflags	@""
	.align	4


	//----- nvinfo : EIATTR_CUDA_API_VERSION
	.align		4
        /*0000*/ 	.byte	0x04, 0x37
        /*0002*/ 	.short	(.L_10 - .L_9)
.L_9:
        /*0004*/ 	.word	0x0000007c


	//----- nvinfo : EIATTR_KPARAM_INFO
	.align		4
.L_10:
        /*0008*/ 	.byte	0x04, 0x17
        /*000a*/ 	.short	(.L_12 - .L_11)
.L_11:
        /*000c*/ 	.word	0x00000000
        /*0010*/ 	.short	0x000f
        /*0012*/ 	.short	0x0078
        /*0014*/ 	.byte	0x00, 0xf0, 0x11, 0x00


	//----- nvinfo : EIATTR_KPARAM_INFO
	.align		4
.L_12:
        /*0018*/ 	.byte	0x04, 0x17
        /*001a*/ 	.short	(.L_14 - .L_13)
.L_13:
        /*001c*/ 	.word	0x00000000
        /*0020*/ 	.short	0x000e
        /*0022*/ 	.short	0x0070
        /*0024*/ 	.byte	0x00, 0xf4, 0x21, 0x00


	//----- nvinfo : EIATTR_KPARAM_INFO
	.align		4
.L_14:
        /*0028*/ 	.byte	0x04, 0x17
        /*002a*/ 	.short	(.L_16 - .L_15)
.L_15:
        /*002c*/ 	.word	0x00000000
        /*0030*/ 	.short	0x000d
        /*0032*/ 	.short	0x0068
        /*0034*/ 	.byte	0x00, 0xf4, 0x21, 0x00


	//----- nvinfo : EIATTR_KPARAM_INFO
	.align		4
.L_16:
        /*0038*/ 	.byte	0x04, 0x17
        /*003a*/ 	.short	(.L_18 - .L_17)
.L_17:
        /*003c*/ 	.word	0x00000000
        /*0040*/ 	.short	0x000c
        /*0042*/ 	.short	0x0060
        /*0044*/ 	.byte	0x00, 0xf4, 0x21, 0x00


	//----- nvinfo : EIATTR_KPARAM_INFO
	.align		4
.L_18:
        /*0048*/ 	.byte	0x04, 0x17
        /*004a*/ 	.short	(.L_20 - .L_19)
.L_19:
        /*004c*/ 	.word	0x00000000
        /*0050*/ 	.short	0x000b
        /*0052*/ 	.short	0x0058
        /*0054*/ 	.byte	0x00, 0xf4, 0x21, 0x00


	//----- nvinfo : EIATTR_KPARAM_INFO
	.align		4
.L_20:
        /*0058*/ 	.byte	0x04, 0x17
        /*005a*/ 	.short	(.L_22 - .L_21)
.L_21:
        /*005c*/ 	.word	0x00000000
        /*0060*/ 	.short	0x000a
        /*0062*/ 	.short	0x0050
        /*0064*/ 	.byte	0x00, 0xf4, 0x21, 0x00


	//----- nvinfo : EIATTR_KPARAM_INFO
	.align		4
.L_22:
        /*0068*/ 	.byte	0x04, 0x17
        /*006a*/ 	.short	(.L_24 - .L_23)
.L_23:
        /*006c*/ 	.word	0x00000000
        /*0070*/ 	.short	0x0009
        /*0072*/ 	.short	0x0048
        /*0074*/ 	.byte	0x00, 0xf4, 0x21, 0x00


	//----- nvinfo : EIATTR_KPARAM_INFO
	.align		4
.L_24:
        /*0078*/ 	.byte	0x04, 0x17
        /*007a*/ 	.short	(.L_26 - .L_25)
.L_25:
        /*007c*/ 	.word	0x00000000
        /*0080*/ 	.short	0x0008
        /*0082*/ 	.short	0x0040
        /*0084*/ 	.byte	0x00, 0xf4, 0x21, 0x00


	//----- nvinfo : EIATTR_KPARAM_INFO
	.align		4
.L_26:
        /*0088*/ 	.byte	0x04, 0x17
        /*008a*/ 	.short	(.L_28 - .L_27)
.L_27:
        /*008c*/ 	.word	0x00000000
        /*0090*/ 	.short	0x0007
        /*0092*/ 	.short	0x0038
        /*0094*/ 	.byte	0x00, 0xf4, 0x21, 0x00


	//----- nvinfo : EIATTR_KPARAM_INFO
	.align		4
.L_28:
        /*0098*/ 	.byte	0x04, 0x17
        /*009a*/ 	.short	(.L_30 - .L_29)
.L_29:
        /*009c*/ 	.word	0x00000000
        /*00a0*/ 	.short	0x0006
        /*00a2*/ 	.short	0x0030
        /*00a4*/ 	.byte	0x00, 0xf4, 0x21, 0x00


	//----- nvinfo : EIATTR_KPARAM_INFO
	.align		4
.L_30:
        /*00a8*/ 	.byte	0x04, 0x17
        /*00aa*/ 	.short	(.L_32 - .L_31)
.L_31:
        /*00ac*/ 	.word	0x00000000
        /*00b0*/ 	.short	0x0005
        /*00b2*/ 	.short	0x0028
        /*00b4*/ 	.byte	0x00, 0xf4, 0x21, 0x00


	//----- nvinfo : EIATTR_KPARAM_INFO
	.align		4
.L_32:
        /*00b8*/ 	.byte	0x04, 0x17
        /*00ba*/ 	.short	(.L_34 - .L_33)
.L_33:
        /*00bc*/ 	.word	0x00000000
        /*00c0*/ 	.short	0x0004
        /*00c2*/ 	.short	0x0020
        /*00c4*/ 	.byte	0x00, 0xf4, 0x21, 0x00


	//----- nvinfo : EIATTR_KPARAM_INFO
	.align		4
.L_34:
        /*00c8*/ 	.byte	0x04, 0x17
        /*00ca*/ 	.short	(.L_36 - .L_35)
.L_35:
        /*00cc*/ 	.word	0x00000000
        /*00d0*/ 	.short	0x0003
        /*00d2*/ 	.short	0x0018
        /*00d4*/ 	.byte	0x00, 0xf4, 0x21, 0x00


	//----- nvinfo : EIATTR_KPARAM_INFO
	.align		4
.L_36:
        /*00d8*/ 	.byte	0x04, 0x17
        /*00da*/ 	.short	(.L_38 - .L_37)
.L_37:
        /*00dc*/ 	.word	0x00000000
        /*00e0*/ 	.short	0x0002
        /*00e2*/ 	.short	0x0010
        /*00e4*/ 	.byte	0x00, 0xf4, 0x21, 0x00


	//----- nvinfo : EIATTR_KPARAM_INFO
	.align		4
.L_38:
        /*00e8*/ 	.byte	0x04, 0x17
        /*00ea*/ 	.short	(.L_40 - .L_39)
.L_39:
        /*00ec*/ 	.word	0x00000000
        /*00f0*/ 	.short	0x0001
        /*00f2*/ 	.short	0x0008
        /*00f4*/ 	.byte	0x00, 0xf4, 0x21, 0x00


	//----- nvinfo : EIATTR_KPARAM_INFO
	.align		4
.L_40:
        /*00f8*/ 	.byte	0x04, 0x17
        /*00fa*/ 	.short	(.L_42 - .L_41)
.L_41:
        /*00fc*/ 	.word	0x00000000
        /*0100*/ 	.short	0x0000
        /*0102*/ 	.short	0x0000
        /*0104*/ 	.byte	0x00, 0xf4, 0x21, 0x00


	//----- nvinfo : EIATTR_SPARSE_MMA_MASK
	.align		4
.L_42:
        /*0108*/ 	.byte	0x03, 0x50
        /*010a*/ 	.short	0x0000


	//----- nvinfo : EIATTR_MAXREG_COUNT
	.align		4
        /*010c*/ 	.byte	0x03, 0x1b
        /*010e*/ 	.short	0x00ff


	//----- nvinfo : EIATTR_EXIT_INSTR_OFFSETS
	.align		4
        /*0110*/ 	.byte	0x04, 0x1c
        /*0112*/ 	.short	(.L_44 - .L_43)


	//   ....[0]....
.L_43:
        /*0114*/ 	.word	0x00002720


	//   ....[1]....
        /*0118*/ 	.word	0x00002740


	//----- nvinfo : EIATTR_REQNTID
	.align		4
.L_44:
        /*011c*/ 	.byte	0x04, 0x10
        /*011e*/ 	.short	(.L_46 - .L_45)
.L_45:
        /*0120*/ 	.word	0x00000020
        /*0124*/ 	.word	0x00000001
        /*0128*/ 	.word	0x00000001


	//----- nvinfo : EIATTR_CRS_STACK_SIZE
	.align		4
.L_46:
        /*012c*/ 	.byte	0x04, 0x1e
        /*012e*/ 	.short	(.L_48 - .L_47)
.L_47:
        /*0130*/ 	.word	0x00000000


	//----- nvinfo : EIATTR_CBANK_PARAM_SIZE
	.align		4
.L_48:
        /*0134*/ 	.byte	0x03, 0x19
        /*0136*/ 	.short	0x007c


	//----- nvinfo : EIATTR_PARAM_CBANK
	.align		4
        /*0138*/ 	.byte	0x04, 0x0a
        /*013a*/ 	.short	(.L_50 - .L_49)
	.align		4
.L_49:
        /*013c*/ 	.word	index@(.nv.constant0.triton_poi_fused_abs_add_log_mv_5)
        /*0140*/ 	.short	0x0210
        /*0142*/ 	.short	0x007c


	//----- nvinfo : EIATTR_SW_WAR
	.align		4
.L_50:
        /*0144*/ 	.byte	0x04, 0x36
        /*0146*/ 	.short	(.L_52 - .L_51)
.L_51:
        /*0148*/ 	.word	0x00000008
.L_52:


//--------------------- .nv.callgraph             --------------------------
	.section	.nv.callgraph,"",@"SHT_CUDA_CALLGRAPH"
	.align	4
	.sectionentsize	8
	.align		4
        /*0000*/ 	.word	0x00000000
	.align		4
        /*0004*/ 	.word	0xffffffff
	.align		4
        /*0008*/ 	.word	0x00000000
	.align		4
        /*000c*/ 	.word	0xfffffffe
	.align		4
        /*0010*/ 	.word	0x00000000
	.align		4
        /*0014*/ 	.word	0xfffffffd
	.align		4
        /*0018*/ 	.word	0x00000000
	.align		4
        /*001c*/ 	.word	0xfffffffc


//--------------------- .nv.constant4             --------------------------
	.section	.nv.constant4,"a",@progbits
	.align	8
	.align		8
.nv.constant4:
        /*0000*/ 	.dword	_$_str


//--------------------- .text.triton_poi_fused_abs_add_log_mv_5 --------------------------
	.section	.text.triton_poi_fused_abs_add_log_mv_5,"ax",@progbits
	.align	128
        .global         triton_poi_fused_abs_add_log_mv_5
        .type           triton_poi_fused_abs_add_log_mv_5,@function
        .size           triton_poi_fused_abs_add_log_mv_5,(.L_x_49 - triton_poi_fused_abs_add_log_mv_5)
        .other          triton_poi_fused_abs_add_log_mv_5,@"STO_CUDA_ENTRY STV_DEFAULT"
triton_poi_fused_abs_add_log_mv_5:
.text.triton_poi_fused_abs_add_log_mv_5:
[----:B------:R-:W0:Y:S01]  /*0000*/  LDC R1, c[0x0][0x28] ;  /* 0x00000a00ff017b82 */ /* 0x000e220000000800 */
[----:B------:R-:W1:Y:S07]  /*0010*/  S2R R54, SR_TID.X ;  /* 0x0000000000367919 */ /* 0x000e6e0000002100 */
[----:B------:R-:W2:Y:S01]  /*0020*/  LDC.64 R6, c[0x0][0x218] ;  /* 0x00008600ff067b82 */ /* 0x000ea20000000a00 */
[----:B------:R-:W-:Y:S01]  /*0030*/  ULDC.64 UR4, c[0x0][0x218] ;  /* 0x0000860000047ab9 */ /* 0x000fe20000000a00 */
[----:B------:R-:W-:Y:S01]  /*0040*/  ULDC.64 UR6, c[0x0][0x250] ;  /* 0x0000940000067ab9 */ /* 0x000fe20000000a00 */
[----:B------:R-:W3:Y:S01]  /*0050*/  S2R R0, SR_CTAID.X ;  /* 0x0000000000007919 */ /* 0x000ee20000002500 */
[----:B------:R-:W-:-:S02]  /*0060*/  CS2R R50, SRZ ;  /* 0x0000000000327805 */ /* 0x000fc4000001ff00 */
[----:B------:R-:W-:Y:S02]  /*0070*/  CS2R R44, SRZ ;  /* 0x00000000002c7805 */ /* 0x000fe4000001ff00 */
[----:B------:R-:W4:Y:S01]  /*0080*/  LDC.64 R12, c[0x0][0x250] ;  /* 0x00009400ff0c7b82 */ /* 0x000f220000000a00 */
[----:B-1----:R-:W-:-:S04]  /*0090*/  LOP3.LUT R37, R54, 0xf, RZ, 0xc0, !PT ;  /* 0x0000000f36257812 */ /* 0x002fc800078ec0ff */
[----:B---3--:R-:W-:-:S04]  /*00a0*/  LEA R37, R0, R37, 0x4 ;  /* 0x0000002500257211 */ /* 0x008fc800078e20ff */
[----:B------:R-:W-:-:S04]  /*00b0*/  SHF.R.S32.HI R0, RZ, 0x1f, R37 ;  /* 0x0000001fff007819 */ /* 0x000fc80000011425 */
[----:B------:R-:W-:-:S04]  /*00c0*/  LEA.HI R0, R0, R37, RZ, 0x2 ;  /* 0x0000002500007211 */ /* 0x000fc800078f10ff */
[----:B------:R-:W-:Y:S02]  /*00d0*/  LOP3.LUT R2, R0, 0xfffffffc, RZ, 0xc0, !PT ;  /* 0xfffffffc00027812 */ /* 0x000fe400078ec0ff */
[----:B------:R-:W-:Y:S02]  /*00e0*/  SHF.R.S32.HI R0, RZ, 0x2, R0 ;  /* 0x00000002ff007819 */ /* 0x000fe40000011400 */
[----:B------:R-:W-:Y:S02]  /*00f0*/  IADD3 R3, R37, -R2, RZ ;  /* 0x8000000225037210 */ /* 0x000fe40007ffe0ff */
[----:B------:R-:W-:Y:S02]  /*0100*/  SHF.R.S32.HI R2, RZ, 0x1f, R0 ;  /* 0x0000001fff027819 */ /* 0x000fe40000011400 */
[----:B------:R-:W-:Y:S02]  /*0110*/  SHF.L.U32 R5, R3, 0x4, RZ ;  /* 0x0000000403057819 */ /* 0x000fe400000006ff */
[----:B------:R-:W-:-:S02]  /*0120*/  LEA R15, R0, R3, 0x4 ;  /* 0x00000003000f7211 */ /* 0x000fc400078e20ff */
[----:B------:R-:W-:Y:S02]  /*0130*/  IADD3 R4, P0, R0, R5, RZ ;  /* 0x0000000500047210 */ /* 0x000fe40007f1e0ff */
[----:B------:R-:W-:Y:S02]  /*0140*/  IADD3 R3, R0, R5, RZ ;  /* 0x0000000500037210 */ /* 0x000fe40007ffe0ff */
[----:B------:R-:W-:Y:S02]  /*0150*/  LEA.HI.X.SX32 R9, R5, R2, 0x1, P0 ;  /* 0x0000000205097211 */ /* 0x000fe400000f0eff */
[C---:B------:R-:W-:Y:S02]  /*0160*/  SHF.L.U32 R10, R4.reuse, 0x2, RZ ;  /* 0x00000002040a7819 */ /* 0x040fe400000006ff */
[----:B------:R-:W-:Y:S02]  /*0170*/  SHF.L.U64.HI R2, R4, 0x2, R9 ;  /* 0x0000000204027819 */ /* 0x000fe40000010209 */
[----:B------:R-:W-:Y:S01]  /*0180*/  IADD3 R8, P1, R10, UR4, RZ ;  /* 0x000000040a087c10 */ /* 0x000fe2000ff3e0ff */
[----:B------:R-:W1:Y:S01]  /*0190*/  LDC.64 R4, c[0x0][0x230] ;  /* 0x00008c00ff047b82 */ /* 0x000e620000000a00 */
[----:B--2---:R-:W-:Y:S01]  /*01a0*/  IMAD.WIDE R6, R3, 0x4, R6 ;  /* 0x0000000403067825 */ /* 0x004fe200078e0206 */
[----:B------:R-:W-:-:S02]  /*01b0*/  ISETP.GE.AND P0, PT, R37, 0x10, PT ;  /* 0x000000102500780c */ /* 0x000fc40003f06270 */
[----:B------:R-:W-:Y:S01]  /*01c0*/  IADD3.X R9, R2, UR5, RZ, P1, !PT ;  /* 0x0000000502097c10 */ /* 0x000fe20008ffe4ff */
[----:B----4-:R-:W-:Y:S01]  /*01d0*/  IMAD.WIDE R12, R3, 0x4, R12 ;  /* 0x00000004030c7825 */ /* 0x010fe200078e020c */
[----:B------:R-:W-:Y:S01]  /*01e0*/  IADD3 R10, P1, R10, UR6, RZ ;  /* 0x000000060a0a7c10 */ /* 0x000fe2000ff3e0ff */
[----:B------:R-:W-:Y:S01]  /*01f0*/  HFMA2.MMA R36, -RZ, RZ, 0, 0 ;  /* 0x00000000ff247435 */ /* 0x000fe200000001ff */
[----:B------:R-:W-:Y:S02]  /*0200*/  CS2R R34, SRZ ;  /* 0x0000000000227805 */ /* 0x000fe4000001ff00 */
[----:B------:R-:W-:Y:S02]  /*0210*/  CS2R R32, SRZ ;  /* 0x0000000000207805 */ /* 0x000fe4000001ff00 */
[----:B------:R-:W-:Y:S01]  /*0220*/  IADD3.X R11, R2, UR7, RZ, P1, !PT ;  /* 0x00000007020b7c10 */ /* 0x000fe20008ffe4ff */
[----:B------:R-:W-:Y:S01]  /*0230*/  HFMA2.MMA R38, -RZ, RZ, 0, 0 ;  /* 0x00000000ff267435 */ /* 0x000fe200000001ff */
[----:B------:R-:W2:Y:S01]  /*0240*/  LDC.64 R2, c[0x0][0x268] ;  /* 0x00009a00ff027b82 */ /* 0x000ea20000000a00 */
[----:B------:R-:W-:Y:S01]  /*0250*/  IADD3 R17, R15, 0x4, RZ ;  /* 0x000000040f117810 */ /* 0x000fe20007ffe0ff */
[----:B------:R-:W-:Y:S01]  /*0260*/  ULDC.64 UR4, c[0x0][0x208] ;  /* 0x0000820000047ab9 */ /* 0x000fe20000000a00 */
[----:B------:R-:W-:Y:S01]  /*0270*/  IADD3 R41, R15, 0x8, RZ ;  /* 0x000000080f297810 */ /* 0x000fe20007ffe0ff */
[----:B------:R-:W5:Y:S01]  /*0280*/  @!P0 LDG.E.EL R35, desc[UR4][R10.64+0x10] ;  /* 0x000010040a238981 */ /* 0x000f62000c2e1900 */
[----:B------:R-:W-:-:S02]  /*0290*/  IADD3 R49, R15, 0xc, RZ ;  /* 0x0000000c0f317810 */ /* 0x000fc40007ffe0ff */
[----:B------:R-:W-:Y:S02]  /*02a0*/  CS2R R30, SRZ ;  /* 0x00000000001e7805 */ /* 0x000fe4000001ff00 */
[----:B------:R-:W-:Y:S01]  /*02b0*/  MOV R43, RZ ;  /* 0x000000ff002b7202 */ /* 0x000fe20000000f00 */
[----:B------:R-:W5:Y:S01]  /*02c0*/  @!P0 LDG.E.EL R34, desc[UR4][R10.64+0x20] ;  /* 0x000020040a228981 */ /* 0x000f62000c2e1900 */
[----:B------:R-:W-:-:S03]  /*02d0*/  CS2R R28, SRZ ;  /* 0x00000000001c7805 */ /* 0x000fc6000001ff00 */
[----:B------:R1:W5:Y:S04]  /*02e0*/  @!P0 LDG.E.EL R33, desc[UR4][R10.64+0x30] ;  /* 0x000030040a218981 */ /* 0x000368000c2e1900 */
[----:B------:R3:W4:Y:S04]  /*02f0*/  @!P0 LDG.E.EL R51, desc[UR4][R6.64] ;  /* 0x0000000406338981 */ /* 0x000728000c2e1900 */
[----:B------:R-:W5:Y:S01]  /*0300*/  @!P0 LDG.E.EL R50, desc[UR4][R8.64+0x10] ;  /* 0x0000100408328981 */ /* 0x000f62000c2e1900 */
[----:B-1----:R-:W-:-:S03]  /*0310*/  IMAD.WIDE R10, R17, 0x4, R4 ;  /* 0x00000004110a7825 */ /* 0x002fc600078e0204 */
[----:B------:R-:W5:Y:S01]  /*0320*/  @!P0 LDG.E.EL R45, desc[UR4][R8.64+0x20] ;  /* 0x00002004082d8981 */ /* 0x000f62000c2e1900 */
[----:B---3--:R-:W-:-:S03]  /*0330*/  IMAD.WIDE R6, R41, 0x4, R4 ;  /* 0x0000000429067825 */ /* 0x008fc600078e0204 */
[----:B------:R1:W5:Y:S01]  /*0340*/  @!P0 LDG.E.EL R44, desc[UR4][R8.64+0x30] ;  /* 0x00003004082c8981 */ /* 0x000362000c2e1900 */
[----:B--2---:R-:W-:-:S03]  /*0350*/  IMAD.WIDE R16, R17, 0x4, R2 ;  /* 0x0000000411107825 */ /* 0x004fc600078e0202 */
[----:B------:R2:W5:Y:S01]  /*0360*/  @!P0 LDG.E.EL R36, desc[UR4][R12.64] ;  /* 0x000000040c248981 */ /* 0x000562000c2e1900 */
[----:B------:R-:W3:Y:S01]  /*0370*/  LDC.64 R46, c[0x0][0x220] ;  /* 0x00008800ff2e7b82 */ /* 0x000ee20000000a00 */
[----:B------:R-:W-:Y:S02]  /*0380*/  IMAD.WIDE R40, R41, 0x4, R2 ;  /* 0x0000000429287825 */ /* 0x000fe400078e0202 */
[----:B------:R3:W5:Y:S02]  /*0390*/  @!P0 LDG.E R32, desc[UR4][R6.64] ;  /* 0x0000000406208981 */ /* 0x000764000c1e1900 */
[--C-:B01----:R-:W-:Y:S02]  /*03a0*/  IMAD.WIDE R8, R15, 0x4, R4.reuse ;  /* 0x000000040f087825 */ /* 0x103fe400078e0204 */
[----:B------:R-:W5:Y:S02]  /*03b0*/  @!P0 LDG.E R38, desc[UR4][R10.64] ;  /* 0x000000040a268981 */ /* 0x000f64000c1e1900 */
[----:B--2---:R-:W-:Y:S01]  /*03c0*/  IMAD.WIDE R12, R49, 0x4, R4 ;  /* 0x00000004310c7825 */ /* 0x004fe200078e0204 */
[----:B------:R-:W0:Y:S01]  /*03d0*/  LDC.64 R18, c[0x0][0x228] ;  /* 0x00008a00ff127b82 */ /* 0x000e220000000a00 */
[----:B------:R1:W5:Y:S02]  /*03e0*/  @!P0 LDG.E R43, desc[UR4][R8.64] ;  /* 0x00000004082b8981 */ /* 0x000364000c1e1900 */
[----:B------:R-:W-:-:S02]  /*03f0*/  IMAD.WIDE R14, R15, 0x4, R2 ;  /* 0x000000040f0e7825 */ /* 0x000fc400078e0202 */
[----:B------:R2:W5:Y:S02]  /*0400*/  @!P0 LDG.E R31, desc[UR4][R12.64] ;  /* 0x000000040c1f8981 */ /* 0x000564000c1e1900 */
[----:B------:R-:W-:Y:S01]  /*0410*/  IMAD.WIDE R48, R49, 0x4, R2 ;  /* 0x0000000431307825 */ /* 0x000fe200078e0202 */
[----:B------:R-:W0:Y:S01]  /*0420*/  LDC.64 R4, c[0x0][0x248] ;  /* 0x00009200ff047b82 */ /* 0x000e220000000a00 */
[----:B------:R0:W5:Y:S01]  /*0430*/  @!P0 LDG.E R29, desc[UR4][R16.64] ;  /* 0x00000004101d8981 */ /* 0x000162000c1e1900 */
[----:B------:R-:W-:-:S03]  /*0440*/  HFMA2.MMA R27, -RZ, RZ, 0, 0 ;  /* 0x00000000ff1b7435 */ /* 0x000fc600000001ff */
[----:B------:R-:W5:Y:S03]  /*0450*/  @!P0 LDG.E R28, desc[UR4][R40.64] ;  /* 0x00000004281c8981 */ /* 0x000f66000c1e1900 */
[----:B------:R-:W2:Y:S01]  /*0460*/  LDC.64 R2, c[0x0][0x240] ;  /* 0x00009000ff027b82 */ /* 0x000ea20000000a00 */
[----:B---3--:R-:W5:Y:S04]  /*0470*/  LDG.E R26, desc[UR4][R46.64] ;  /* 0x000000042e1a7981 */ /* 0x008f68000c1e1900 */
[----:B------:R-:W5:Y:S03]  /*0480*/  @!P0 LDG.E R27, desc[UR4][R48.64] ;  /* 0x00000004301b8981 */ /* 0x000f66000c1e1900 */
[----:B------:R-:W3:Y:S01]  /*0490*/  LDC.64 R6, c[0x0][0x258] ;  /* 0x00009600ff067b82 */ /* 0x000ee20000000a00 */
[----:B------:R-:W5:Y:S04]  /*04a0*/  LDG.E R25, desc[UR4][R46.64+0x4] ;  /* 0x000004042e197981 */ /* 0x000f68000c1e1900 */
[----:B------:R-:W5:Y:S03]  /*04b0*/  LDG.E R24, desc[UR4][R46.64+0x8] ;  /* 0x000008042e187981 */ /* 0x000f66000c1e1900 */
[----:B-1----:R-:W1:Y:S01]  /*04c0*/  LDC.64 R8, c[0x0][0x260] ;  /* 0x00009800ff087b82 */ /* 0x002e620000000a00 */
[----:B------:R-:W5:Y:S04]  /*04d0*/  LDG.E R23, desc[UR4][R46.64+0xc] ;  /* 0x00000c042e177981 */ /* 0x000f68000c1e1900 */
[----:B0-----:R-:W5:Y:S03]  /*04e0*/  LDG.E R22, desc[UR4][R18.64] ;  /* 0x0000000412167981 */ /* 0x001f66000c1e1900 */
[----:B------:R-:W0:Y:S01]  /*04f0*/  LDC.64 R10, c[0x0][0x278] ;  /* 0x00009e00ff0a7b82 */ /* 0x000e220000000a00 */
[----:B------:R-:W5:Y:S04]  /*0500*/  LDG.E R21, desc[UR4][R18.64+0x4] ;  /* 0x0000040412157981 */ /* 0x000f68000c1e1900 */
[----:B------:R-:W5:Y:S03]  /*0510*/  LDG.E R20, desc[UR4][R18.64+0x8] ;  /* 0x0000080412147981 */ /* 0x000f66000c1e1900 */
[----:B--2---:R-:W2:Y:S01]  /*0520*/  LDC.64 R12, c[0x0][0x280] ;  /* 0x0000a000ff0c7b82 */ /* 0x004ea20000000a00 */
[----:B------:R-:W5:Y:S04]  /*0530*/  LDG.E R42, desc[UR4][R18.64+0xc] ;  /* 0x00000c04122a7981 */ /* 0x000f68000c1e1900 */
[----:B------:R-:W5:Y:S03]  /*0540*/  LDG.E R41, desc[UR4][R2.64] ;  /* 0x0000000402297981 */ /* 0x000f66000c1e1900 */
[----:B------:R-:W0:Y:S01]  /*0550*/  LDC.64 R16, c[0x0][0x270] ;  /* 0x00009c00ff107b82 */ /* 0x000e220000000a00 */
[----:B------:R-:W5:Y:S04]  /*0560*/  LDG.E R40, desc[UR4][R2.64+0x4] ;  /* 0x0000040402287981 */ /* 0x000f68000c1e1900 */
[----:B------:R-:W5:Y:S04]  /*0570*/  LDG.E R39, desc[UR4][R2.64+0x8] ;  /* 0x0000080402277981 */ /* 0x000f68000c1e1900 */
[----:B------:R-:W5:Y:S04]  /*0580*/  LDG.E R49, desc[UR4][R2.64+0xc] ;  /* 0x00000c0402317981 */ /* 0x000f68000c1e1900 */
[----:B------:R-:W5:Y:S04]  /*0590*/  LDG.E R48, desc[UR4][R4.64] ;  /* 0x0000000404307981 */ /* 0x000f68000c1e1900 */
[----:B------:R-:W5:Y:S04]  /*05a0*/  LDG.E R47, desc[UR4][R4.64+0x4] ;  /* 0x00000404042f7981 */ /* 0x000f68000c1e1900 */
[----:B------:R-:W5:Y:S04]  /*05b0*/  LDG.E R46, desc[UR4][R4.64+0x8] ;  /* 0x00000804042e7981 */ /* 0x000f68000c1e1900 */
[----:B------:R-:W5:Y:S04]  /*05c0*/  LDG.E R53, desc[UR4][R4.64+0xc] ;  /* 0x00000c0404357981 */ /* 0x000f68000c1e1900 */
[----:B---3--:R-:W5:Y:S04]  /*05d0*/  LDG.E R52, desc[UR4][R6.64] ;  /* 0x0000000406347981 */ /* 0x008f68000c1e1900 */
[----:B------:R-:W5:Y:S04]  /*05e0*/  LDG.E R19, desc[UR4][R6.64+0x4] ;  /* 0x0000040406137981 */ /* 0x000f68000c1e1900 */
[----:B------:R-:W5:Y:S04]  /*05f0*/  LDG.E R18, desc[UR4][R6.64+0x8] ;  /* 0x0000080406127981 */ /* 0x000f68000c1e1900 */
[----:B------:R-:W5:Y:S04]  /*0600*/  LDG.E R57, desc[UR4][R6.64+0xc] ;  /* 0x00000c0406397981 */ /* 0x000f68000c1e1900 */
[----:B-1----:R-:W5:Y:S04]  /*0610*/  LDG.E R56, desc[UR4][R8.64] ;  /* 0x0000000408387981 */ /* 0x002f68000c1e1900 */
[----:B------:R-:W5:Y:S04]  /*0620*/  LDG.E R55, desc[UR4][R8.64+0x4] ;  /* 0x0000040408377981 */ /* 0x000f68000c1e1900 */
[----:B------:R-:W5:Y:S04]  /*0630*/  LDG.E R2, desc[UR4][R8.64+0x8] ;  /* 0x0000080408027981 */ /* 0x000f68000c1e1900 */
[----:B------:R-:W5:Y:S04]  /*0640*/  LDG.E R60, desc[UR4][R8.64+0xc] ;  /* 0x00000c04083c7981 */ /* 0x000f68000c1e1900 */
[----:B0-----:R-:W5:Y:S04]  /*0650*/  LDG.E R59, desc[UR4][R10.64] ;  /* 0x000000040a3b7981 */ /* 0x001f68000c1e1900 */
[----:B------:R-:W5:Y:S04]  /*0660*/  LDG.E R58, desc[UR4][R10.64+0x4] ;  /* 0x000004040a3a7981 */ /* 0x000f68000c1e1900 */
[----:B------:R-:W5:Y:S04]  /*0670*/  LDG.E R3, desc[UR4][R10.64+0x8] ;  /* 0x000008040a037981 */ /* 0x000f68000c1e1900 */
[----:B------:R-:W5:Y:S04]  /*0680*/  LDG.E R4, desc[UR4][R10.64+0xc] ;  /* 0x00000c040a047981 */ /* 0x000f68000c1e1900 */
[----:B--2---:R-:W5:Y:S04]  /*0690*/  LDG.E R5, desc[UR4][R12.64] ;  /* 0x000000040c057981 */ /* 0x004f68000c1e1900 */
[----:B------:R-:W5:Y:S04]  /*06a0*/  LDG.E R61, desc[UR4][R12.64+0x4] ;  /* 0x000004040c3d7981 */ /* 0x000f68000c1e1900 */
[----:B------:R-:W5:Y:S04]  /*06b0*/  LDG.E R6, desc[UR4][R12.64+0x8] ;  /* 0x000008040c067981 */ /* 0x000f68000c1e1900 */
[----:B------:R-:W5:Y:S04]  /*06c0*/  LDG.E R7, desc[UR4][R12.64+0xc] ;  /* 0x00000c040c077981 */ /* 0x000f68000c1e1900 */
[----:B------:R-:W5:Y:S04]  /*06d0*/  LDG.E R16, desc[UR4][R16.64] ;  /* 0x0000000410107981 */ /* 0x000f68000c1e1900 */
[----:B------:R0:W5:Y:S02]  /*06e0*/  @!P0 LDG.E R30, desc[UR4][R14.64] ;  /* 0x000000040e1e8981 */ /* 0x000164000c1e1900 */
[----:B0-----:R-:W0:Y:S01]  /*06f0*/  LDC.64 R14, c[0x0][0x238] ;  /* 0x00008e00ff0e7b82 */ /* 0x001e220000000a00 */
[----:B------:R-:W-:Y:S01]  /*0700*/  BSSY B0, `(.L_x_0) ;  /* 0x0000016000007945 */ /* 0x000fe20003800000 */
[----:B0-----:R4:W5:Y:S02]  /*0710*/  LDG.E R14, desc[UR4][R14.64] ;  /* 0x000000040e0e7981 */ /* 0x001964000c1e1900 */
[----:B----4-:R-:W-:-:S05]  /*0720*/  FADD.FTZ R15, |R51|, -RZ ;  /* 0x800000ff330f7221 */ /* 0x010fca0000010200 */
[----:B------:R-:W-:-:S13]  /*0730*/  FSETP.GE.AND P0, PT, R15, 0.60000002384185791016, PT ;  /* 0x3f19999a0f00780b */ /* 0x000fda0003f06000 */
[----:B------:R-:W-:Y:S05]  /*0740*/  @!P0 BRA `(.L_x_1) ;  /* 0x0000000000288947 */ /* 0x000fea0003800000 */
[C---:B------:R-:W-:Y:S01]  /*0750*/  FMUL R0, R15.reuse, 2.8853900432586669922 ;  /* 0x4038aa3b0f007820 */ /* 0x040fe20000400000 */
[----:B------:R-:W-:Y:S02]  /*0760*/  MOV R9, 0x3f800000 ;  /* 0x3f80000000097802 */ /* 0x000fe40000000f00 */
[----:B------:R-:W-:-:S03]  /*0770*/  FSETP.GE.AND P0, PT, R15, 9.010913848876953125, PT ;  /* 0x41102cb40f00780b */ /* 0x000fc60003f06000 */
[----:B------:R-:W0:Y:S02]  /*0780*/  MUFU.EX2 R0, R0 ;  /* 0x0000000000007308 */ /* 0x000e240000000800 */
[----:B0-----:R-:W-:-:S06]  /*0790*/  FADD R8, R0, 1 ;  /* 0x3f80000000087421 */ /* 0x001fcc0000000000 */
[----:B------:R-:W0:Y:S02]  /*07a0*/  MUFU.RCP R8, R8 ;  /* 0x0000000800087308 */ /* 0x000e240000001000 */
[----:B0-----:R-:W-:-:S05]  /*07b0*/  FFMA.FTZ R9, R8, -2, R9 ;  /* 0xc000000008097823 */ /* 0x001fca0000010009 */
[----:B------:R-:W-:-:S04]  /*07c0*/  FSEL R10, R9, 1, !P0 ;  /* 0x3f800000090a7808 */ /* 0x000fc80004000000 */
[----:B------:R-:W-:Y:S01]  /*07d0*/  LOP3.LUT R51, R10, 0x80000000, R51, 0xf8, !PT ;  /* 0x800000000a337812 */ /* 0x000fe200078ef833 */
[----:B------:R-:W-:Y:S06]  /*07e0*/  BRA `(.L_x_2) ;  /* 0x00000000001c7947 */ /* 0x000fec0003800000 */
.L_x_1:
[----:B------:R-:W-:Y:S01]  /*07f0*/  MOV R0, 0x3c80f082 ;  /* 0x3c80f08200007802 */ /* 0x000fe20000000f00 */
[----:B------:R-:W-:-:S04]  /*0800*/  FMUL R9, R51, R51 ;  /* 0x0000003333097220 */ /* 0x000fc80000400000 */
[----:B------:R-:W-:-:S04]  /*0810*/  FFMA.FTZ R0, R9, R0, -0.052303962409496307373 ;  /* 0xbd563cae09007423 */ /* 0x000fc80000010000 */
[----:B------:R-:W-:-:S04]  /*0820*/  FFMA.FTZ R0, R9, R0, 0.1331529766321182251 ;  /* 0x3e08594109007423 */ /* 0x000fc80000010000 */
[----:B------:R-:W-:-:S04]  /*0830*/  FFMA.FTZ R0, R9, R0, -0.33332768082618713379 ;  /* 0xbeaaa9ed09007423 */ /* 0x000fc80000010000 */
[----:B------:R-:W-:-:S04]  /*0840*/  FFMA.FTZ R0, R9, R0, RZ ;  /* 0x0000000009007223 */ /* 0x000fc800000100ff */
[----:B------:R-:W-:-:S07]  /*0850*/  FFMA.FTZ R51, R0, R51, R51 ;  /* 0x0000003300337223 */ /* 0x000fce0000010033 */
.L_x_2:
[----:B------:R-:W-:Y:S05]  /*0860*/  BSYNC B0 ;  /* 0x0000000000007941 */ /* 0x000fea0003800000 */
.L_x_0:
[----:B-----5:R-:W-:Y:S01]  /*0870*/  FADD.FTZ R10, |R50|, -RZ ;  /* 0x800000ff320a7221 */ /* 0x020fe20000010200 */
[----:B------:R-:W-:Y:S04]  /*0880*/  BSSY B0, `(.L_x_3) ;  /* 0x0000014000007945 */ /* 0x000fe80003800000 */
[----:B------:R-:W-:-:S13]  /*0890*/  FSETP.GE.AND P0, PT, R10, 0.60000002384185791016, PT ;  /* 0x3f19999a0a00780b */ /* 0x000fda0003f06000 */
[----:B------:R-:W-:Y:S05]  /*08a0*/  @!P0 BRA `(.L_x_4) ;  /* 0x0000000000288947 */ /* 0x000fea0003800000 */
[C---:B------:R-:W-:Y:S01]  /*08b0*/  FMUL R0, R10.reuse, 2.8853900432586669922 ;  /* 0x4038aa3b0a007820 */ /* 0x040fe20000400000 */
[----:B------:R-:W-:Y:S01]  /*08c0*/  HFMA2.MMA R9, -RZ, RZ, 1.875, 0 ;  /* 0x3f800000ff097435 */ /* 0x000fe200000001ff */
[----:B------:R-:W-:-:S04]  /*08d0*/  FSETP.GE.AND P0, PT, R10, 9.010913848876953125, PT ;  /* 0x41102cb40a00780b */ /* 0x000fc80003f06000 */
[----:B------:R-:W0:Y:S02]  /*08e0*/  MUFU.EX2 R0, R0 ;  /* 0x0000000000007308 */ /* 0x000e240000000800 */
[----:B0-----:R-:W-:-:S06]  /*08f0*/  FADD R8, R0, 1 ;  /* 0x3f80000000087421 */ /* 0x001fcc0000000000 */
[----:B------:R-:W0:Y:S02]  /*0900*/  MUFU.RCP R8, R8 ;  /* 0x0000000800087308 */ /* 0x000e240000001000 */
[----:B0-----:R-:W-:-:S05]  /*0910*/  FFMA.FTZ R9, R8, -2, R9 ;  /* 0xc000000008097823 */ /* 0x001fca0000010009 */
[----:B------:R-:W-:-:S04]  /*0920*/  FSEL R9, R9, 1, !P0 ;  /* 0x3f80000009097808 */ /* 0x000fc80004000000 */
[----:B------:R-:W-:Y:S01]  /*0930*/  LOP3.LUT R50, R9, 0x80000000, R50, 0xf8, !PT ;  /* 0x8000000009327812 */ /* 0x000fe200078ef832 */
[----:B------:R-:W-:Y:S06]  /*0940*/  BRA `(.L_x_5) ;  /* 0x00000000001c7947 */ /* 0x000fec0003800000 */
.L_x_4:
[----:B------:R-:W-:Y:S01]  /*0950*/  MOV R0, 0x3c80f082 ;  /* 0x3c80f08200007802 */ /* 0x000fe20000000f00 */
[----:B------:R-:W-:-:S04]  /*0960*/  FMUL R9, R50, R50 ;  /* 0x0000003232097220 */ /* 0x000fc80000400000 */
[----:B------:R-:W-:-:S04]  /*0970*/  FFMA.FTZ R0, R9, R0, -0.052303962409496307373 ;  /* 0xbd563cae09007423 */ /* 0x000fc80000010000 */
[----:B------:R-:W-:-:S04]  /*0980*/  FFMA.FTZ R0, R9, R0, 0.1331529766321182251 ;  /* 0x3e08594109007423 */ /* 0x000fc80000010000 */
[----:B------:R-:W-:-:S04]  /*0990*/  FFMA.FTZ R0, R9, R0, -0.33332768082618713379 ;  /* 0xbeaaa9ed09007423 */ /* 0x000fc80000010000 */
[----:B------:R-:W-:-:S04]  /*09a0*/  FFMA.FTZ R9, R9, R0, RZ ;  /* 0x0000000009097223 */ /* 0x000fc800000100ff */
[----:B------:R-:W-:-:S07]  /*09b0*/  FFMA.FTZ R50, R9, R50, R50 ;  /* 0x0000003209327223 */ /* 0x000fce0000010032 */
.L_x_5:
[----:B------:R-:W-:Y:S05]  /*09c0*/  BSYNC B0 ;  /* 0x0000000000007941 */ /* 0x000fea0003800000 */
.L_x_3:
[----:B------:R-:W-:Y:S01]  /*09d0*/  FADD.FTZ R10, |R45|, -RZ ;  /* 0x800000ff2d0a7221 */ /* 0x000fe20000010200 */
        /* <DEDUP_REMOVED lines=13> */
.L_x_7:
[----:B------:R-:W-:Y:S01]  /*0ab0*/  MOV R0, 0x3c80f082 ;  /* 0x3c80f08200007802 */ /* 0x000fe20000000f00 */
[----:B------:R-:W-:-:S04]  /*0ac0*/  FMUL R9, R45, R45 ;  /* 0x0000002d2d097220 */ /* 0x000fc80000400000 */
[----:B------:R-:W-:-:S04]  /*0ad0*/  FFMA.FTZ R0, R9, R0, -0.052303962409496307373 ;  /* 0xbd563cae09007423 */ /* 0x000fc80000010000 */
[----:B------:R-:W-:-:S04]  /*0ae0*/  FFMA.FTZ R0, R9, R0, 0.1331529766321182251 ;  /* 0x3e08594109007423 */ /* 0x000fc80000010000 */
[----:B------:R-:W-:-:S04]  /*0af0*/  FFMA.FTZ R0, R9, R0, -0.33332768082618713379 ;  /* 0xbeaaa9ed09007423 */ /* 0x000fc80000010000 */
[----:B------:R-:W-:-:S04]  /*0b00*/  FFMA.FTZ R0, R9, R0, RZ ;  /* 0x0000000009007223 */ /* 0x000fc800000100ff */
[----:B------:R-:W-:-:S07]  /*0b10*/  FFMA.FTZ R45, R0, R45, R45 ;  /* 0x0000002d002d7223 */ /* 0x000fce000001002d */
.L_x_8:
[----:B------:R-:W-:Y:S05]  /*0b20*/  BSYNC B0 ;  /* 0x0000000000007941 */ /* 0x000fea0003800000 */
.L_x_6:
        /* <DEDUP_REMOVED lines=14> */
.L_x_10:
[----:B------:R-:W-:Y:S01]  /*0c10*/  MOV R0, 0x3c80f082 ;  /* 0x3c80f08200007802 */ /* 0x000fe20000000f00 */
[----:B------:R-:W-:-:S04]  /*0c20*/  FMUL R9, R44, R44 ;  /* 0x0000002c2c097220 */ /* 0x000fc80000400000 */
[----:B------:R-:W-:-:S04]  /*0c30*/  FFMA.FTZ R0, R9, R0, -0.052303962409496307373 ;  /* 0xbd563cae09007423 */ /* 0x000fc80000010000 */
[----:B------:R-:W-:-:S04]  /*0c40*/  FFMA.FTZ R0, R9, R0, 0.1331529766321182251 ;  /* 0x3e08594109007423 */ /* 0x000fc80000010000 */
[----:B------:R-:W-:-:S04]  /*0c50*/  FFMA.FTZ R0, R9, R0, -0.33332768082618713379 ;  /* 0xbeaaa9ed09007423 */ /* 0x000fc80000010000 */
[----:B------:R-:W-:-:S04]  /*0c60*/  FFMA.FTZ R9, R9, R0, RZ ;  /* 0x0000000009097223 */ /* 0x000fc800000100ff */
[----:B------:R-:W-:-:S07]  /*0c70*/  FFMA.FTZ R44, R9, R44, R44 ;  /* 0x0000002c092c7223 */ /* 0x000fce000001002c */
.L_x_11:
[----:B------:R-:W-:Y:S05]  /*0c80*/  BSYNC B0 ;  /* 0x0000000000007941 */ /* 0x000fea0003800000 */
.L_x_9:
[----:B------:R-:W-:Y:S01]  /*0c90*/  FADD R8, R14, R43 ;  /* 0x0000002b0e087221 */ /* 0x000fe20000000000 */
[----:B------:R-:W-:Y:S03]  /*0ca0*/  BSSY B0, `(.L_x_12) ;  /* 0x0000015000007945 */ /* 0x000fe60003800000 */
[----:B------:R-:W-:-:S05]  /*0cb0*/  FADD.FTZ R11, |R8|, -RZ ;  /* 0x800000ff080b7221 */ /* 0x000fca0000010200 */
        /* <DEDUP_REMOVED lines=12> */
.L_x_13:
[----:B------:R-:W-:Y:S01]  /*0d80*/  MOV R0, 0x3c80f082 ;  /* 0x3c80f08200007802 */ /* 0x000fe20000000f00 */
[----:B------:R-:W-:-:S04]  /*0d90*/  FMUL R9, R8, R8 ;  /* 0x0000000808097220 */ /* 0x000fc80000400000 */
[----:B------:R-:W-:-:S04]  /*0da0*/  FFMA.FTZ R0, R9, R0, -0.052303962409496307373 ;  /* 0xbd563cae09007423 */ /* 0x000fc80000010000 */
[----:B------:R-:W-:-:S04]  /*0db0*/  FFMA.FTZ R0, R9, R0, 0.1331529766321182251 ;  /* 0x3e08594109007423 */ /* 0x000fc80000010000 */
[----:B------:R-:W-:-:S04]  /*0dc0*/  FFMA.FTZ R0, R9, R0, -0.33332768082618713379 ;  /* 0xbeaaa9ed09007423 */ /* 0x000fc80000010000 */
[----:B------:R-:W-:-:S04]  /*0dd0*/  FFMA.FTZ R9, R9, R0, RZ ;  /* 0x0000000009097223 */ /* 0x000fc800000100ff */
[----:B------:R-:W-:-:S07]  /*0de0*/  FFMA.FTZ R8, R8, R9, R8 ;  /* 0x0000000908087223 */ /* 0x000fce0000010008 */
.L_x_14:
[----:B------:R-:W-:Y:S05]  /*0df0*/  BSYNC B0 ;  /* 0x0000000000007941 */ /* 0x000fea0003800000 */
.L_x_12:
        /* <DEDUP_REMOVED lines=15> */
.L_x_16:
[----:B------:R-:W-:Y:S01]  /*0ef0*/  MOV R0, 0x3c80f082 ;  /* 0x3c80f08200007802 */ /* 0x000fe20000000f00 */
[----:B------:R-:W-:-:S04]  /*0f00*/  FMUL R11, R9, R9 ;  /* 0x00000009090b7220 */ /* 0x000fc80000400000 */
[----:B------:R-:W-:-:S04]  /*0f10*/  FFMA.FTZ R0, R11, R0, -0.052303962409496307373 ;  /* 0xbd563cae0b007423 */ /* 0x000fc80000010000 */
[----:B------:R-:W-:-:S04]  /*0f20*/  FFMA.FTZ R0, R11, R0, 0.1331529766321182251 ;  /* 0x3e0859410b007423 */ /* 0x000fc80000010000 */
[----:B------:R-:W-:-:S04]  /*0f30*/  FFMA.FTZ R0, R11, R0, -0.33332768082618713379 ;  /* 0xbeaaa9ed0b007423 */ /* 0x000fc80000010000 */
[----:B------:R-:W-:-:S04]  /*0f40*/  FFMA.FTZ R0, R11, R0, RZ ;  /* 0x000000000b007223 */ /* 0x000fc800000100ff */
[----:B------:R-:W-:-:S07]  /*0f50*/  FFMA.FTZ R9, R9, R0, R9 ;  /* 0x0000000009097223 */ /* 0x000fce0000010009 */
.L_x_17:
[----:B------:R-:W-:Y:S05]  /*0f60*/  BSYNC B0 ;  /* 0x0000000000007941 */ /* 0x000fea0003800000 */
.L_x_15:
        /* <DEDUP_REMOVED lines=15> */
.L_x_19:
[----:B------:R-:W-:Y:S01]  /*1060*/  MOV R0, 0x3c80f082 ;  /* 0x3c80f08200007802 */ /* 0x000fe20000000f00 */
[----:B------:R-:W-:-:S04]  /*1070*/  FMUL R11, R10, R10 ;  /* 0x0000000a0a0b7220 */ /* 0x000fc80000400000 */
[----:B------:R-:W-:-:S04]  /*1080*/  FFMA.FTZ R0, R11, R0, -0.052303962409496307373 ;  /* 0xbd563cae0b007423 */ /* 0x000fc80000010000 */
[----:B------:R-:W-:-:S04]  /*1090*/  FFMA.FTZ R0, R11, R0, 0.1331529766321182251 ;  /* 0x3e0859410b007423 */ /* 0x000fc80000010000 */
[----:B------:R-:W-:-:S04]  /*10a0*/  FFMA.FTZ R0, R11, R0, -0.33332768082618713379 ;  /* 0xbeaaa9ed0b007423 */ /* 0x000fc80000010000 */
[----:B------:R-:W-:-:S04]  /*10b0*/  FFMA.FTZ R11, R11, R0, RZ ;  /* 0x000000000b0b7223 */ /* 0x000fc800000100ff */
[----:B------:R-:W-:-:S07]  /*10c0*/  FFMA.FTZ R10, R10, R11, R10 ;  /* 0x0000000b0a0a7223 */ /* 0x000fce000001000a */
.L_x_20:
[----:B------:R-:W-:Y:S05]  /*10d0*/  BSYNC B0 ;  /* 0x0000000000007941 */ /* 0x000fea0003800000 */
.L_x_18:
        /* <DEDUP_REMOVED lines=15> */
.L_x_22:
[----:B------:R-:W-:Y:S01]  /*11d0*/  MOV R0, 0x3c80f082 ;  /* 0x3c80f08200007802 */ /* 0x000fe20000000f00 */
[----:B------:R-:W-:-:S04]  /*11e0*/  FMUL R13, R11, R11 ;  /* 0x0000000b0b0d7220 */ /* 0x000fc80000400000 */
[----:B------:R-:W-:-:S04]  /*11f0*/  FFMA.FTZ R0, R13, R0, -0.052303962409496307373 ;  /* 0xbd563cae0d007423 */ /* 0x000fc80000010000 */
[----:B------:R-:W-:-:S04]  /*1200*/  FFMA.FTZ R0, R13, R0, 0.1331529766321182251 ;  /* 0x3e0859410d007423 */ /* 0x000fc80000010000 */
[----:B------:R-:W-:-:S04]  /*1210*/  FFMA.FTZ R0, R13, R0, -0.33332768082618713379 ;  /* 0xbeaaa9ed0d007423 */ /* 0x000fc80000010000 */
[----:B------:R-:W-:-:S04]  /*1220*/  FFMA.FTZ R0, R13, R0, RZ ;  /* 0x000000000d007223 */ /* 0x000fc800000100ff */
[----:B------:R-:W-:-:S07]  /*1230*/  FFMA.FTZ R11, R11, R0, R11 ;  /* 0x000000000b0b7223 */ /* 0x000fce000001000b */
.L_x_23:
[----:B------:R-:W-:Y:S05]  /*1240*/  BSYNC B0 ;  /* 0x0000000000007941 */ /* 0x000fea0003800000 */
.L_x_21:
        /* <DEDUP_REMOVED lines=14> */
.L_x_25:
[----:B------:R-:W-:Y:S01]  /*1330*/  MOV R0, 0x3c80f082 ;  /* 0x3c80f08200007802 */ /* 0x000fe20000000f00 */
[----:B------:R-:W-:-:S04]  /*1340*/  FMUL R13, R36, R36 ;  /* 0x00000024240d7220 */ /* 0x000fc80000400000 */
[----:B------:R-:W-:-:S04]  /*1350*/  FFMA.FTZ R0, R13, R0, -0.052303962409496307373 ;  /* 0xbd563cae0d007423 */ /* 0x000fc80000010000 */
[----:B------:R-:W-:-:S04]  /*1360*/  FFMA.FTZ R0, R13, R0, 0.1331529766321182251 ;  /* 0x3e0859410d007423 */ /* 0x000fc80000010000 */
[----:B------:R-:W-:-:S04]  /*1370*/  FFMA.FTZ R0, R13, R0, -0.33332768082618713379 ;  /* 0xbeaaa9ed0d007423 */ /* 0x000fc80000010000 */
[----:B------:R-:W-:-:S04]  /*1380*/  FFMA.FTZ R13, R13, R0, RZ ;  /* 0x000000000d0d7223 */ /* 0x000fc800000100ff */
[----:B------:R-:W-:-:S07]  /*1390*/  FFMA.FTZ R36, R13, R36, R36 ;  /* 0x000000240d247223 */ /* 0x000fce0000010024 */
.L_x_26:
[----:B------:R-:W-:Y:S05]  /*13a0*/  BSYNC B0 ;  /* 0x0000000000007941 */ /* 0x000fea0003800000 */
.L_x_24:
        /* <DEDUP_REMOVED lines=14> */
.L_x_28:
[----:B------:R-:W-:Y:S01]  /*1490*/  MOV R0, 0x3c80f082 ;  /* 0x3c80f08200007802 */ /* 0x000fe20000000f00 */
[----:B------:R-:W-:-:S04]  /*14a0*/  FMUL R13, R35, R35 ;  /* 0x00000023230d7220 */ /* 0x000fc80000400000 */
[----:B------:R-:W-:-:S04]  /*14b0*/  FFMA.FTZ R0, R13, R0, -0.052303962409496307373 ;  /* 0xbd563cae0d007423 */ /* 0x000fc80000010000 */
[----:B------:R-:W-:-:S04]  /*14c0*/  FFMA.FTZ R0, R13, R0, 0.1331529766321182251 ;  /* 0x3e0859410d007423 */ /* 0x000fc80000010000 */
[----:B------:R-:W-:-:S04]  /*14d0*/  FFMA.FTZ R0, R13, R0, -0.33332768082618713379 ;  /* 0xbeaaa9ed0d007423 */ /* 0x000fc80000010000 */
[----:B------:R-:W-:-:S04]  /*14e0*/  FFMA.FTZ R0, R13, R0, RZ ;  /* 0x000000000d007223 */ /* 0x000fc800000100ff */
[----:B------:R-:W-:-:S07]  /*14f0*/  FFMA.FTZ R35, R0, R35, R35 ;  /* 0x0000002300237223 */ /* 0x000fce0000010023 */
.L_x_29:
[----:B------:R-:W-:Y:S05]  /*1500*/  BSYNC B0 ;  /* 0x0000000000007941 */ /* 0x000fea0003800000 */
.L_x_27:
[----:B------:R-:W-:Y:S01]  /*1510*/  FADD.FTZ R14, |R34|, -RZ ;  /* 0x800000ff220e7221 */ /* 0x000fe20000010200 */
[----:B------:R-:W-:Y:S01]  /*1520*/  BSSY B0, `(.L_x_30) ;  /* 0x0000015000007945 */ /* 0x000fe20003800000 */
[----:B------:R-:W-:-:S03]  /*1530*/  FFMA R51, -R51, R51, 1 ;  /* 0x3f80000033337423 */ /* 0x000fc60000000133 */
        /* <DEDUP_REMOVED lines=12> */
.L_x_31:
[----:B------:R-:W-:Y:S01]  /*1600*/  MOV R0, 0x3c80f082 ;  /* 0x3c80f08200007802 */ /* 0x000fe20000000f00 */
[----:B------:R-:W-:-:S04]  /*1610*/  FMUL R13, R34, R34 ;  /* 0x00000022220d7220 */ /* 0x000fc80000400000 */
[----:B------:R-:W-:-:S04]  /*1620*/  FFMA.FTZ R0, R13, R0, -0.052303962409496307373 ;  /* 0xbd563cae0d007423 */ /* 0x000fc80000010000 */
[----:B------:R-:W-:-:S04]  /*1630*/  FFMA.FTZ R0, R13, R0, 0.1331529766321182251 ;  /* 0x3e0859410d007423 */ /* 0x000fc80000010000 */
[----:B------:R-:W-:-:S04]  /*1640*/  FFMA.FTZ R0, R13, R0, -0.33332768082618713379 ;  /* 0xbeaaa9ed0d007423 */ /* 0x000fc80000010000 */
[----:B------:R-:W-:-:S04]  /*1650*/  FFMA.FTZ R13, R13, R0, RZ ;  /* 0x000000000d0d7223 */ /* 0x000fc800000100ff */
[----:B------:R-:W-:-:S07]  /*1660*/  FFMA.FTZ R34, R13, R34, R34 ;  /* 0x000000220d227223 */ /* 0x000fce0000010022 */
.L_x_32:
[----:B------:R-:W-:Y:S05]  /*1670*/  BSYNC B0 ;  /* 0x0000000000007941 */ /* 0x000fea0003800000 */
.L_x_30:
[----:B------:R-:W-:Y:S01]  /*1680*/  FADD.FTZ R14, |R33|, -RZ ;  /* 0x800000ff210e7221 */ /* 0x000fe20000010200 */
[----:B------:R-:W-:Y:S01]  /*1690*/  BSSY B0, `(.L_x_33) ;  /* 0x0000017000007945 */ /* 0x000fe20003800000 */
[----:B------:R-:W-:Y:S01]  /*16a0*/  FMUL R51, R26, R51 ;  /* 0x000000331a337220 */ /* 0x000fe20000400000 */
[----:B------:R-:W-:Y:S01]  /*16b0*/  FFMA R8, -R8, R8, 1 ;  /* 0x3f80000008087423 */ /* 0x000fe20000000108 */
[----:B------:R-:W-:Y:S01]  /*16c0*/  FFMA R50, -R50, R50, 1 ;  /* 0x3f80000032327423 */ /* 0x000fe20000000132 */
        /* <DEDUP_REMOVED lines=12> */
.L_x_34:
[----:B------:R-:W-:Y:S01]  /*1790*/  MOV R0, 0x3c80f082 ;  /* 0x3c80f08200007802 */ /* 0x000fe20000000f00 */
[----:B------:R-:W-:-:S04]  /*17a0*/  FMUL R13, R33, R33 ;  /* 0x00000021210d7220 */ /* 0x000fc80000400000 */
[----:B------:R-:W-:-:S04]  /*17b0*/  FFMA.FTZ R0, R13, R0, -0.052303962409496307373 ;  /* 0xbd563cae0d007423 */ /* 0x000fc80000010000 */
[----:B------:R-:W-:-:S04]  /*17c0*/  FFMA.FTZ R0, R13, R0, 0.1331529766321182251 ;  /* 0x3e0859410d007423 */ /* 0x000fc80000010000 */
[----:B------:R-:W-:-:S04]  /*17d0*/  FFMA.FTZ R0, R13, R0, -0.33332768082618713379 ;  /* 0xbeaaa9ed0d007423 */ /* 0x000fc80000010000 */
[----:B------:R-:W-:-:S04]  /*17e0*/  FFMA.FTZ R0, R13, R0, RZ ;  /* 0x000000000d007223 */ /* 0x000fc800000100ff */
[----:B------:R-:W-:-:S07]  /*17f0*/  FFMA.FTZ R33, R0, R33, R33 ;  /* 0x0000002100217223 */ /* 0x000fce0000010021 */
.L_x_35:
[----:B------:R-:W-:Y:S05]  /*1800*/  BSYNC B0 ;  /* 0x0000000000007941 */ /* 0x000fea0003800000 */
.L_x_33:
[----:B------:R-:W-:Y:S01]  /*1810*/  FADD R30, R16, R30 ;  /* 0x0000001e101e7221 */ /* 0x000fe20000000000 */
[----:B------:R-:W-:Y:S01]  /*1820*/  BSSY B0, `(.L_x_36) ;  /* 0x000001b000007945 */ /* 0x000fe20003800000 */
[----:B------:R-:W-:Y:S01]  /*1830*/  FMUL R41, R41, R8 ;  /* 0x0000000829297220 */ /* 0x000fe20000400000 */
[----:B------:R-:W-:Y:S01]  /*1840*/  FMUL R22, R22, R51 ;  /* 0x0000003316167220 */ /* 0x000fe20000400000 */
[----:B------:R-:W-:Y:S01]  /*1850*/  FADD.FTZ R12, |R30|, -RZ ;  /* 0x800000ff1e0c7221 */ /* 0x000fe20000010200 */
[----:B------:R-:W-:Y:S01]  /*1860*/  FMUL R25, R25, R50 ;  /* 0x0000003219197220 */ /* 0x000fe20000400000 */
[----:B------:R-:W-:Y:S01]  /*1870*/  FFMA R13, -R36, R36, 1 ;  /* 0x3f800000240d7423 */ /* 0x000fe20000000124 */
        /* <DEDUP_REMOVED lines=14> */
.L_x_37:
[----:B------:R-:W-:Y:S01]  /*1960*/  MOV R0, 0x3c80f082 ;  /* 0x3c80f08200007802 */ /* 0x000fe20000000f00 */
[----:B------:R-:W-:-:S04]  /*1970*/  FMUL R15, R30, R30 ;  /* 0x0000001e1e0f7220 */ /* 0x000fc80000400000 */
[----:B------:R-:W-:-:S04]  /*1980*/  FFMA.FTZ R0, R15, R0, -0.052303962409496307373 ;  /* 0xbd563cae0f007423 */ /* 0x000fc80000010000 */
[----:B------:R-:W-:-:S04]  /*1990*/  FFMA.FTZ R0, R15, R0, 0.1331529766321182251 ;  /* 0x3e0859410f007423 */ /* 0x000fc80000010000 */
[----:B------:R-:W-:-:S04]  /*19a0*/  FFMA.FTZ R0, R15, R0, -0.33332768082618713379 ;  /* 0xbeaaa9ed0f007423 */ /* 0x000fc80000010000 */
[----:B------:R-:W-:-:S04]  /*19b0*/  FFMA.FTZ R15, R15, R0, RZ ;  /* 0x000000000f0f7223 */ /* 0x000fc800000100ff */
[----:B------:R-:W-:-:S07]  /*19c0*/  FFMA.FTZ R30, R30, R15, R30 ;  /* 0x0000000f1e1e7223 */ /* 0x000fce000001001e */
.L_x_38:
[----:B------:R-:W-:Y:S05]  /*19d0*/  BSYNC B0 ;  /* 0x0000000000007941 */ /* 0x000fea0003800000 */
.L_x_36:
[----:B------:R-:W-:Y:S01]  /*19e0*/  FADD R29, R16, R29 ;  /* 0x0000001d101d7221 */ /* 0x000fe20000000000 */
[----:B------:R-:W-:Y:S01]  /*19f0*/  BSSY B0, `(.L_x_39) ;  /* 0x000001e000007945 */ /* 0x000fe20003800000 */
[----:B------:R-:W-:Y:S01]  /*1a00*/  FFMA R21, R21, R25, R22 ;  /* 0x0000001915157223 */ /* 0x000fe20000000016 */
[----:B------:R-:W-:Y:S01]  /*1a10*/  FMUL R13, R52, R13 ;  /* 0x0000000d340d7220 */ /* 0x000fe20000400000 */
[----:B------:R-:W-:Y:S01]  /*1a20*/  FADD.FTZ R15, |R29|, -RZ ;  /* 0x800000ff1d0f7221 */ /* 0x000fe20000010200 */
[----:B------:R-:W-:Y:S01]  /*1a30*/  FMUL R48, R48, R41 ;  /* 0x0000002930307220 */ /* 0x000fe20000400000 */
[----:B------:R-:W-:Y:S01]  /*1a40*/  FMUL R9, R40, R9 ;  /* 0x0000000928097220 */ /* 0x000fe20000400000 */
[----:B------:R-:W-:Y:S01]  /*1a50*/  FMUL R24, R24, R45 ;  /* 0x0000002d18187220 */ /* 0x000fe20000400000 */
[----:B------:R-:W-:Y:S01]  /*1a60*/  FFMA R8, -R35, R35, 1 ;  /* 0x3f80000023087423 */ /* 0x000fe20000000123 */
[----:B------:R-:W-:Y:S01]  /*1a70*/  FSETP.GE.AND P0, PT, R15, 0.60000002384185791016, PT ;  /* 0x3f19999a0f00780b */ /* 0x000fe20003f06000 */
[----:B------:R-:W-:Y:S01]  /*1a80*/  FFMA R10, -R10, R10, 1 ;  /* 0x3f8000000a0a7423 */ /* 0x000fe2000000010a */
[----:B------:R-:W-:Y:S01]  /*1a90*/  FFMA R44, -R44, R44, 1 ;  /* 0x3f8000002c2c7423 */ /* 0x000fe2000000012c */
[----:B------:R-:W-:-:S10]  /*1aa0*/  FFMA R30, -R30, R30, 1 ;  /* 0x3f8000001e1e7423 */ /* 0x000fd4000000011e */
        /* <DEDUP_REMOVED lines=11> */
.L_x_40:
[----:B------:R-:W-:Y:S01]  /*1b60*/  MOV R0, 0x3c80f082 ;  /* 0x3c80f08200007802 */ /* 0x000fe20000000f00 */
[----:B------:R-:W-:-:S04]  /*1b70*/  FMUL R15, R29, R29 ;  /* 0x0000001d1d0f7220 */ /* 0x000fc80000400000 */
[----:B------:R-:W-:-:S04]  /*1b80*/  FFMA.FTZ R0, R15, R0, -0.052303962409496307373 ;  /* 0xbd563cae0f007423 */ /* 0x000fc80000010000 */
[----:B------:R-:W-:-:S04]  /*1b90*/  FFMA.FTZ R0, R15, R0, 0.1331529766321182251 ;  /* 0x3e0859410f007423 */ /* 0x000fc80000010000 */
[----:B------:R-:W-:-:S04]  /*1ba0*/  FFMA.FTZ R0, R15, R0, -0.33332768082618713379 ;  /* 0xbeaaa9ed0f007423 */ /* 0x000fc80000010000 */
[----:B------:R-:W-:-:S04]  /*1bb0*/  FFMA.FTZ R0, R15, R0, RZ ;  /* 0x000000000f007223 */ /* 0x000fc800000100ff */
[----:B------:R-:W-:-:S07]  /*1bc0*/  FFMA.FTZ R29, R29, R0, R29 ;  /* 0x000000001d1d7223 */ /* 0x000fce000001001d */
.L_x_41:
[----:B------:R-:W-:Y:S05]  /*1bd0*/  BSYNC B0 ;  /* 0x0000000000007941 */ /* 0x000fea0003800000 */
.L_x_39:
[----:B------:R-:W-:Y:S01]  /*1be0*/  FADD R28, R16, R28 ;  /* 0x0000001c101c7221 */ /* 0x000fe20000000000 */
[----:B------:R-:W-:Y:S01]  /*1bf0*/  BSSY B0, `(.L_x_42) ;  /* 0x000001f000007945 */ /* 0x000fe20003800000 */
[----:B------:R-:W-:Y:S01]  /*1c00*/  FMUL R56, R56, R13 ;  /* 0x0000000d38387220 */ /* 0x000fe20000400000 */
[----:B------:R-:W-:Y:S01]  /*1c10*/  FFMA R47, R47, R9, R48 ;  /* 0x000000092f2f7223 */ /* 0x000fe20000000030 */
[----:B------:R-:W-:Y:S01]  /*1c20*/  FADD.FTZ R15, |R28|, -RZ ;  /* 0x800000ff1c0f7221 */ /* 0x000fe20000010200 */
[----:B------:R-:W-:Y:S01]  /*1c30*/  FFMA R21, R20, R24, R21 ;  /* 0x0000001814157223 */ /* 0x000fe20000000015 */
[----:B------:R-:W-:Y:S01]  /*1c40*/  FMUL R12, R59, R30 ;  /* 0x0000001e3b0c7220 */ /* 0x000fe20000400000 */
[----:B------:R-:W-:Y:S01]  /*1c50*/  FMUL R19, R19, R8 ;  /* 0x0000000813137220 */ /* 0x000fe20000400000 */
[----:B------:R-:W-:Y:S01]  /*1c60*/  FMUL R10, R39, R10 ;  /* 0x0000000a270a7220 */ /* 0x000fe20000400000 */
[----:B------:R-:W-:Y:S01]  /*1c70*/  FSETP.GE.AND P0, PT, R15, 0.60000002384185791016, PT ;  /* 0x3f19999a0f00780b */ /* 0x000fe20003f06000 */
[----:B------:R-:W-:Y:S01]  /*1c80*/  FMUL R23, R23, R44 ;  /* 0x0000002c17177220 */ /* 0x000fe20000400000 */
[----:B------:R-:W-:Y:S01]  /*1c90*/  FFMA R13, -R34, R34, 1 ;  /* 0x3f800000220d7423 */ /* 0x000fe20000000122 */
[----:B------:R-:W-:Y:S01]  /*1ca0*/  FFMA R14, -R11, R11, 1 ;  /* 0x3f8000000b0e7423 */ /* 0x000fe2000000010b */
[----:B------:R-:W-:-:S09]  /*1cb0*/  FFMA R29, -R29, R29, 1 ;  /* 0x3f8000001d1d7423 */ /* 0x000fd2000000011d */
        /* <DEDUP_REMOVED lines=11> */
.L_x_43:
[----:B------:R-:W-:Y:S01]  /*1d70*/  MOV R0, 0x3c80f082 ;  /* 0x3c80f08200007802 */ /* 0x000fe20000000f00 */
[----:B------:R-:W-:-:S04]  /*1d80*/  FMUL R9, R28, R28 ;  /* 0x0000001c1c097220 */ /* 0x000fc80000400000 */
[----:B------:R-:W-:-:S04]  /*1d90*/  FFMA.FTZ R0, R9, R0, -0.052303962409496307373 ;  /* 0xbd563cae09007423 */ /* 0x000fc80000010000 */
[----:B------:R-:W-:-:S04]  /*1da0*/  FFMA.FTZ R0, R9, R0, 0.1331529766321182251 ;  /* 0x3e08594109007423 */ /* 0x000fc80000010000 */
[----:B------:R-:W-:-:S04]  /*1db0*/  FFMA.FTZ R0, R9, R0, -0.33332768082618713379 ;  /* 0xbeaaa9ed09007423 */ /* 0x000fc80000010000 */
[----:B------:R-:W-:-:S04]  /*1dc0*/  FFMA.FTZ R9, R9, R0, RZ ;  /* 0x0000000009097223 */ /* 0x000fc800000100ff */
[----:B------:R-:W-:-:S07]  /*1dd0*/  FFMA.FTZ R28, R28, R9, R28 ;  /* 0x000000091c1c7223 */ /* 0x000fce000001001c */
.L_x_44:
[----:B------:R-:W-:Y:S05]  /*1de0*/  BSYNC B0 ;  /* 0x0000000000007941 */ /* 0x000fea0003800000 */
.L_x_42:
[----:B------:R-:W-:Y:S01]  /*1df0*/  FADD R27, R16, R27 ;  /* 0x0000001b101b7221 */ /* 0x000fe20000000000 */
[----:B------:R-:W-:Y:S01]  /*1e00*/  BSSY B0, `(.L_x_45) ;  /* 0x000001e000007945 */ /* 0x000fe20003800000 */
[----:B------:R-:W-:Y:S01]  /*1e10*/  FMUL R49, R49, R14 ;  /* 0x0000000e31317220 */ /* 0x000fe20000400000 */
[----:B------:R-:W-:Y:S01]  /*1e20*/  FFMA R55, R55, R19, R56 ;  /* 0x0000001337377223 */ /* 0x000fe20000000038 */
[----:B------:R-:W-:Y:S01]  /*1e30*/  FADD.FTZ R11, |R27|, -RZ ;  /* 0x800000ff1b0b7221 */ /* 0x000fe20000010200 */
[----:B------:R-:W-:Y:S01]  /*1e40*/  FFMA R10, R46, R10, R47 ;  /* 0x0000000a2e0a7223 */ /* 0x000fe2000000002f */
[----:B------:R-:W-:Y:S01]  /*1e50*/  FFMA R21, R42, R23, R21 ;  /* 0x000000172a157223 */ /* 0x000fe20000000015 */
[----:B------:R-:W-:Y:S01]  /*1e60*/  FMUL R16, R5, R12 ;  /* 0x0000000c05107220 */ /* 0x000fe20000400000 */
[----:B------:R-:W-:Y:S01]  /*1e70*/  FMUL R29, R58, R29 ;  /* 0x0000001d3a1d7220 */ /* 0x000fe20000400000 */
[----:B------:R-:W-:Y:S01]  /*1e80*/  FSETP.GE.AND P0, PT, R11, 0.60000002384185791016, PT ;  /* 0x3f19999a0b00780b */ /* 0x000fe20003f06000 */
[----:B------:R-:W-:Y:S01]  /*1e90*/  FMUL R13, R18, R13 ;  /* 0x0000000d120d7220 */ /* 0x000fe20000400000 */
        /* <DEDUP_REMOVED lines=13> */
.L_x_46:
[----:B------:R-:W-:Y:S01]  /*1f70*/  MOV R0, 0x3c80f082 ;  /* 0x3c80f08200007802 */ /* 0x000fe20000000f00 */
[----:B------:R-:W-:-:S04]  /*1f80*/  FMUL R5, R27, R27 ;  /* 0x0000001b1b057220 */ /* 0x000fc80000400000 */
[----:B------:R-:W-:-:S04]  /*1f90*/  FFMA.FTZ R0, R5, R0, -0.052303962409496307373 ;  /* 0xbd563cae05007423 */ /* 0x000fc80000010000 */
[----:B------:R-:W-:-:S04]  /*1fa0*/  FFMA.FTZ R0, R5, R0, 0.1331529766321182251 ;  /* 0x3e08594105007423 */ /* 0x000fc80000010000 */
[----:B------:R-:W-:-:S04]  /*1fb0*/  FFMA.FTZ R0, R5, R0, -0.33332768082618713379 ;  /* 0xbeaaa9ed05007423 */ /* 0x000fc80000010000 */
[----:B------:R-:W-:-:S04]  /*1fc0*/  FFMA.FTZ R0, R5, R0, RZ ;  /* 0x0000000005007223 */ /* 0x000fc800000100ff */
[----:B------:R-:W-:-:S07]  /*1fd0*/  FFMA.FTZ R0, R27, R0, R27 ;  /* 0x000000001b007223 */ /* 0x000fce000001001b */
.L_x_47:
[----:B------:R-:W-:Y:S05]  /*1fe0*/  BSYNC B0 ;  /* 0x0000000000007941 */ /* 0x000fea0003800000 */
.L_x_45:
[----:B------:R-:W-:Y:S01]  /*1ff0*/  FADD R8, R21, 1 ;  /* 0x3f80000015087421 */ /* 0x000fe20000000000 */
[----:B------:R-:W-:Y:S01]  /*2000*/  FFMA R5, R53, R49, R10 ;  /* 0x0000003135057223 */ /* 0x000fe2000000000a */
[----:B------:R-:W-:Y:S01]  /*2010*/  HFMA2.MMA R9, -RZ, RZ, 1.5048828125, 33.21875 ;  /* 0x3e055027ff097435 */ /* 0x000fe200000001ff */
[----:B------:R-:W-:Y:S01]  /*2020*/  FFMA R55, R2, R13, R55 ;  /* 0x0000000d02377223 */ /* 0x000fe20000000037 */
[----:B------:R-:W-:Y:S01]  /*2030*/  FADD R8, |R8|, 1.0000000036274937255e-15 ;  /* 0x26901d7d08087421 */ /* 0x000fe20000000200 */
[----:B------:R-:W-:Y:S01]  /*2040*/  FADD R5, R5, 1 ;  /* 0x3f80000005057421 */ /* 0x000fe20000000000 */
[----:B------:R-:W-:Y:S01]  /*2050*/  FMUL R14, R57, R14 ;  /* 0x0000000e390e7220 */ /* 0x000fe20000400000 */
[----:B------:R-:W-:Y:S01]  /*2060*/  FFMA R29, R61, R29, R16 ;  /* 0x0000001d3d1d7223 */ /* 0x000fe20000000010 */
[----:B------:R-:W-:Y:S01]  /*2070*/  FMUL R3, R3, R28 ;  /* 0x0000001c03037220 */ /* 0x000fe20000400000 */
[----:B------:R-:W-:Y:S01]  /*2080*/  IADD3 R11, R8, -0x3f2aaaab, RZ ;  /* 0xc0d55555080b7810 */ /* 0x000fe20007ffe0ff */
[----:B------:R-:W-:Y:S01]  /*2090*/  FADD R5, |R5|, 1.0000000036274937255e-15 ;  /* 0x26901d7d05057421 */ /* 0x000fe20000000200 */
[----:B------:R-:W-:Y:S01]  /*20a0*/  FFMA R2, R60, R14, R55 ;  /* 0x0000000e3c027223 */ /* 0x000fe20000000037 */
[----:B------:R-:W-:Y:S01]  /*20b0*/  FFMA R15, -R0, R0, 1 ;  /* 0x3f800000000f7423 */ /* 0x000fe20000000100 */
[----:B------:R-:W-:Y:S01]  /*20c0*/  LOP3.LUT R11, R11, 0xff800000, RZ, 0xc0, !PT ;  /* 0xff8000000b0b7812 */ /* 0x000fe200078ec0ff */
[----:B------:R-:W-:Y:S01]  /*20d0*/  FFMA R6, R6, R3, R29 ;  /* 0x0000000306067223 */ /* 0x000fe2000000001d */
[----:B------:R-:W-:Y:S01]  /*20e0*/  FADD R2, R2, 1 ;  /* 0x3f80000002027421 */ /* 0x000fe20000000000 */
[----:B------:R-:W-:Y:S01]  /*20f0*/  FMUL R15, R4, R15 ;  /* 0x0000000f040f7220 */ /* 0x000fe20000400000 */
[----:B------:R-:W-:-:S02]  /*2100*/  IADD3 R10, R8, -R11, RZ ;  /* 0x8000000b080a7210 */ /* 0x000fc40007ffe0ff */
[----:B------:R-:W-:Y:S01]  /*2110*/  FADD R2, |R2|, 1.0000000036274937255e-15 ;  /* 0x26901d7d02027421 */ /* 0x000fe20000000200 */
[----:B------:R-:W-:Y:S01]  /*2120*/  FFMA R6, R7, R15, R6 ;  /* 0x0000000f07067223 */ /* 0x000fe20000000006 */
[----:B------:R-:W-:Y:S01]  /*2130*/  ISETP.GE.U32.AND P1, PT, R8, 0x7f800000, PT ;  /* 0x7f8000000800780c */ /* 0x000fe20003f26070 */
[----:B------:R-:W-:Y:S01]  /*2140*/  FADD R12, R10, -1 ;  /* 0xbf8000000a0c7421 */ /* 0x000fe20000000000 */
[----:B------:R-:W-:Y:S01]  /*2150*/  IADD3 R10, R5, -0x3f2aaaab, RZ ;  /* 0xc0d55555050a7810 */ /* 0x000fe20007ffe0ff */
[----:B------:R-:W-:Y:S01]  /*2160*/  FADD R6, R6, 1 ;  /* 0x3f80000006067421 */ /* 0x000fe20000000000 */
[----:B------:R-:W-:Y:S01]  /*2170*/  ISETP.GE.U32.AND P2, PT, R5, 0x7f800000, PT ;  /* 0x7f8000000500780c */ /* 0x000fe20003f46070 */
[----:B------:R-:W-:Y:S01]  /*2180*/  FFMA.FTZ R13, R12, -R9, 0.14084610342979431152 ;  /* 0x3e1039f60c0d7423 */ /* 0x000fe20000010809 */
[----:B------:R-:W-:Y:S02]  /*2190*/  LOP3.LUT R10, R10, 0xff800000, RZ, 0xc0, !PT ;  /* 0xff8000000a0a7812 */ /* 0x000fe400078ec0ff */
[----:B------:R-:W-:Y:S01]  /*21a0*/  ISETP.GE.U32.AND P3, PT, R2, 0x7f800000, PT ;  /* 0x7f8000000200780c */ /* 0x000fe20003f66070 */
[----:B------:R-:W-:Y:S01]  /*21b0*/  FFMA.FTZ R13, R12, R13, -0.12148627638816833496 ;  /* 0xbdf8cdcc0c0d7423 */ /* 0x000fe2000001000d */
[----:B------:R-:W-:-:S02]  /*21c0*/  IADD3 R0, R5, -R10, RZ ;  /* 0x8000000a05007210 */ /* 0x000fc40007ffe0ff */
[----:B------:R-:W-:Y:S01]  /*21d0*/  FSETP.NEU.AND P0, PT, R8, RZ, PT ;  /* 0x000000ff0800720b */ /* 0x000fe20003f0d000 */
[----:B------:R-:W-:Y:S01]  /*21e0*/  FFMA.FTZ R13, R12, R13, 0.13980610668659210205 ;  /* 0x3e0f29550c0d7423 */ /* 0x000fe2000001000d */
[----:B------:R-:W-:Y:S01]  /*21f0*/  FSETP.NEU.AND P4, PT, R5, RZ, PT ;  /* 0x000000ff0500720b */ /* 0x000fe20003f8d000 */
[----:B------:R-:W-:Y:S01]  /*2200*/  FADD R4, R0, -1 ;  /* 0xbf80000000047421 */ /* 0x000fe20000000000 */
[----:B------:R-:W-:Y:S01]  /*2210*/  IADD3 R0, R2, -0x3f2aaaab, RZ ;  /* 0xc0d5555502007810 */ /* 0x000fe20007ffe0ff */
[----:B------:R-:W-:Y:S02]  /*2220*/  FFMA.FTZ R13, R12, R13, -0.16684235632419586182 ;  /* 0xbe2ad8b90c0d7423 */ /* 0x000fe4000001000d */
[----:B------:R-:W-:Y:S01]  /*2230*/  FFMA.FTZ R3, R4, -R9, 0.14084610342979431152 ;  /* 0x3e1039f604037423 */ /* 0x000fe20000010809 */
[----:B------:R-:W-:Y:S01]  /*2240*/  LOP3.LUT R7, R0, 0xff800000, RZ, 0xc0, !PT ;  /* 0xff80000000077812 */ /* 0x000fe200078ec0ff */
[----:B------:R-:W-:Y:S02]  /*2250*/  FFMA.FTZ R13, R12, R13, 0.20012299716472625732 ;  /* 0x3e4ced0b0c0d7423 */ /* 0x000fe4000001000d */
[----:B------:R-:W-:Y:S01]  /*2260*/  FFMA.FTZ R15, R4, R3, -0.12148627638816833496 ;  /* 0xbdf8cdcc040f7423 */ /* 0x000fe20000010003 */
[----:B------:R-:W-:Y:S01]  /*2270*/  IADD3 R0, R2, -R7, RZ ;  /* 0x8000000702007210 */ /* 0x000fe20007ffe0ff */
[----:B------:R-:W-:Y:S01]  /*2280*/  FFMA.FTZ R13, R12, R13, -0.24999669194221496582 ;  /* 0xbe7fff220c0d7423 */ /* 0x000fe2000001000d */
[----:B------:R-:W-:Y:S01]  /*2290*/  FADD R3, |R6|, 1.0000000036274937255e-15 ;  /* 0x26901d7d06037421 */ /* 0x000fe20000000200 */
[----:B------:R-:W-:-:S02]  /*22a0*/  FFMA.FTZ R15, R4, R15, 0.13980610668659210205 ;  /* 0x3e0f2955040f7423 */ /* 0x000fc4000001000f */
[----:B------:R-:W-:Y:S01]  /*22b0*/  FFMA.FTZ R13, R12, R13, 0.33333182334899902344 ;  /* 0x3eaaaa780c0d7423 */ /* 0x000fe2000001000d */
[----:B------:R-:W-:Y:S01]  /*22c0*/  FADD R6, R0, -1 ;  /* 0xbf80000000067421 */ /* 0x000fe20000000000 */
[----:B------:R-:W-:Y:S01]  /*22d0*/  IADD3 R0, R3, -0x3f2aaaab, RZ ;  /* 0xc0d5555503007810 */ /* 0x000fe20007ffe0ff */
[----:B------:R-:W-:Y:S01]  /*22e0*/  FFMA.FTZ R15, R4, R15, -0.16684235632419586182 ;  /* 0xbe2ad8b9040f7423 */ /* 0x000fe2000001000f */
[----:B------:R-:W-:Y:S01]  /*22f0*/  FFMA.FTZ R13, R12, R13, -0.5 ;  /* 0xbf0000000c0d7423 */ /* 0x000fe2000001000d */
[----:B------:R-:W-:Y:S01]  /*2300*/  FFMA.FTZ R17, R6, -R9, 0.14084610342979431152 ;  /* 0x3e1039f606117423 */ /* 0x000fe20000010809 */
[----:B------:R-:W-:Y:S01]  /*2310*/  LOP3.LUT R14, R0, 0xff800000, RZ, 0xc0, !PT ;  /* 0xff800000000e7812 */ /* 0x000fe200078ec0ff */
[----:B------:R-:W-:Y:S01]  /*2320*/  FFMA.FTZ R15, R4, R15, 0.20012299716472625732 ;  /* 0x3e4ced0b040f7423 */ /* 0x000fe2000001000f */
[----:B------:R-:W-:Y:S01]  /*2330*/  FMUL R13, R12, R13 ;  /* 0x0000000d0c0d7220 */ /* 0x000fe20000400000 */
[----:B------:R-:W-:Y:S01]  /*2340*/  FFMA.FTZ R17, R6, R17, -0.12148627638816833496 ;  /* 0xbdf8cdcc06117423 */ /* 0x000fe20000010011 */
[----:B------:R-:W-:Y:S01]  /*2350*/  I2FP.F32.S32 R0, R11 ;  /* 0x0000000b00007245 */ /* 0x000fe20000201400 */
[----:B------:R-:W-:Y:S01]  /*2360*/  FFMA.FTZ R15, R4, R15, -0.24999669194221496582 ;  /* 0xbe7fff22040f7423 */ /* 0x000fe2000001000f */
[----:B------:R-:W-:Y:S01]  /*2370*/  FFMA.FTZ R13, R12, R13, R12 ;  /* 0x0000000d0c0d7223 */ /* 0x000fe2000001000c */
[----:B------:R-:W-:Y:S01]  /*2380*/  IADD3 R12, R3, -R14, RZ ;  /* 0x8000000e030c7210 */ /* 0x000fe20007ffe0ff */
[----:B------:R-:W-:Y:S01]  /*2390*/  FFMA.FTZ R17, R6, R17, 0.13980610668659210205 ;  /* 0x3e0f295506117423 */ /* 0x000fe20000010011 */
[----:B------:R-:W-:Y:S01]  /*23a0*/  FFMA.FTZ R15, R4, R15, 0.33333182334899902344 ;  /* 0x3eaaaa78040f7423 */ /* 0x000fe2000001000f */
[----:B------:R-:W-:Y:S01]  /*23b0*/  FFMA.FTZ R0, R0, 1.1920928955078125e-07, RZ ;  /* 0x3400000000007823 */ /* 0x000fe200000100ff */
[----:B------:R-:W-:Y:S01]  /*23c0*/  @P1 MOV R11, 0x7f800000 ;  /* 0x7f800000000b1802 */ /* 0x000fe20000000f00 */
[----:B------:R-:W-:Y:S01]  /*23d0*/  FADD R12, R12, -1 ;  /* 0xbf8000000c0c7421 */ /* 0x000fe20000000000 */
[----:B------:R-:W-:Y:S01]  /*23e0*/  FFMA.FTZ R17, R6, R17, -0.16684235632419586182 ;  /* 0xbe2ad8b906117423 */ /* 0x000fe20000010011 */
[----:B------:R-:W-:Y:S01]  /*23f0*/  FFMA.FTZ R15, R4, R15, -0.5 ;  /* 0xbf000000040f7423 */ /* 0x000fe2000001000f */
[----:B------:R-:W-:Y:S01]  /*2400*/  FFMA.FTZ R13, R0, 0.69314718246459960938, R13 ;  /* 0x3f317218000d7823 */ /* 0x000fe2000001000d */
[----:B------:R-:W-:Y:S01]  /*2410*/  FFMA.FTZ R9, R12, -R9, 0.14084610342979431152 ;  /* 0x3e1039f60c097423 */ /* 0x000fe20000010809 */
[----:B------:R-:W-:Y:S01]  /*2420*/  FFMA.FTZ R17, R6, R17, 0.20012299716472625732 ;  /* 0x3e4ced0b06117423 */ /* 0x000fe20000010011 */
[----:B------:R-:W-:Y:S01]  /*2430*/  I2FP.F32.S32 R0, R10 ;  /* 0x0000000a00007245 */ /* 0x000fe20000201400 */
[----:B------:R-:W-:Y:S01]  /*2440*/  FMUL R15, R4, R15 ;  /* 0x0000000f040f7220 */ /* 0x000fe20000400000 */
[----:B------:R-:W-:Y:S01]  /*2450*/  FFMA.FTZ R9, R12, R9, -0.12148627638816833496 ;  /* 0xbdf8cdcc0c097423 */ /* 0x000fe20000010009 */
[----:B------:R-:W-:Y:S01]  /*2460*/  FFMA.FTZ R17, R6, R17, -0.24999669194221496582 ;  /* 0xbe7fff2206117423 */ /* 0x000fe20000010011 */
[----:B------:R-:W-:Y:S01]  /*2470*/  @P1 FFMA.FTZ R13, R8, R11, +INF ;  /* 0x7f800000080d1423 */ /* 0x000fe2000001000b */
[----:B------:R-:W-:Y:S01]  /*2480*/  FFMA.FTZ R15, R4, R15, R4 ;  /* 0x0000000f040f7223 */ /* 0x000fe20000010004 */
[----:B------:R-:W-:Y:S01]  /*2490*/  FFMA.FTZ R9, R12, R9, 0.13980610668659210205 ;  /* 0x3e0f29550c097423 */ /* 0x000fe20000010009 */
[----:B------:R-:W-:Y:S01]  /*24a0*/  FFMA.FTZ R17, R6, R17, 0.33333182334899902344 ;  /* 0x3eaaaa7806117423 */ /* 0x000fe20000010011 */
[----:B------:R-:W-:Y:S01]  /*24b0*/  FFMA.FTZ R0, R0, 1.1920928955078125e-07, RZ ;  /* 0x3400000000007823 */ /* 0x000fe200000100ff */
[----:B------:R-:W-:Y:S01]  /*24c0*/  ISETP.GE.U32.AND P1, PT, R3, 0x7f800000, PT ;  /* 0x7f8000000300780c */ /* 0x000fe20003f26070 */
[----:B------:R-:W-:Y:S01]  /*24d0*/  FFMA.FTZ R9, R12, R9, -0.16684235632419586182 ;  /* 0xbe2ad8b90c097423 */ /* 0x000fe20000010009 */
[----:B------:R-:W-:Y:S01]  /*24e0*/  FFMA.FTZ R17, R6, R17, -0.5 ;  /* 0xbf00000006117423 */ /* 0x000fe20000010011 */
[----:B------:R-:W-:Y:S01]  /*24f0*/  FFMA.FTZ R15, R0, 0.69314718246459960938, R15 ;  /* 0x3f317218000f7823 */ /* 0x000fe2000001000f */
[----:B------:R-:W-:Y:S01]  /*2500*/  I2FP.F32.S32 R0, R7 ;  /* 0x0000000700007245 */ /* 0x000fe20000201400 */
[----:B------:R-:W-:Y:S01]  /*2510*/  FFMA.FTZ R9, R12, R9, 0.20012299716472625732 ;  /* 0x3e4ced0b0c097423 */ /* 0x000fe20000010009 */
[----:B------:R-:W-:Y:S01]  /*2520*/  FMUL R17, R6, R17 ;  /* 0x0000001106117220 */ /* 0x000fe20000400000 */
[----:B------:R-:W-:-:S02]  /*2530*/  FADD R13, RZ, R13 ;  /* 0x0000000dff0d7221 */ /* 0x000fc40000000000 */
[----:B------:R-:W-:Y:S01]  /*2540*/  FFMA.FTZ R11, R12, R9, -0.24999669194221496582 ;  /* 0xbe7fff220c0b7423 */ /* 0x000fe20000010009 */
[----:B------:R-:W-:Y:S01]  /*2550*/  FFMA.FTZ R17, R6, R17, R6 ;  /* 0x0000001106117223 */ /* 0x000fe20000010006 */
[----:B------:R-:W-:Y:S01]  /*2560*/  @P2 MOV R6, 0x7f800000 ;  /* 0x7f80000000062802 */ /* 0x000fe20000000f00 */
[----:B------:R-:W0:Y:S01]  /*2570*/  LDC.64 R8, c[0x0][0x210] ;  /* 0x00008400ff087b82 */ /* 0x000e220000000a00 */
[----:B------:R-:W-:Y:S01]  /*2580*/  FFMA.FTZ R11, R12, R11, 0.33333182334899902344 ;  /* 0x3eaaaa780c0b7423 */ /* 0x000fe2000001000b */
[----:B------:R-:W-:Y:S01]  /*2590*/  FFMA.FTZ R4, R0, 1.1920928955078125e-07, RZ ;  /* 0x3400000000047823 */ /* 0x000fe200000100ff */
[----:B------:R-:W-:Y:S01]  /*25a0*/  I2FP.F32.S32 R0, R14 ;  /* 0x0000000e00007245 */ /* 0x000fe20000201400 */
[----:B------:R-:W-:Y:S01]  /*25b0*/  @P2 FFMA.FTZ R15, R5, R6, +INF ;  /* 0x7f800000050f2423 */ /* 0x000fe20000010006 */
[----:B------:R-:W-:Y:S01]  /*25c0*/  FFMA.FTZ R11, R12, R11, -0.5 ;  /* 0xbf0000000c0b7423 */ /* 0x000fe2000001000b */
[----:B------:R-:W-:Y:S01]  /*25d0*/  FSEL R13, R13, -INF , P0 ;  /* 0xff8000000d0d7808 */ /* 0x000fe20000000000 */
[----:B------:R-:W-:Y:S01]  /*25e0*/  FFMA.FTZ R4, R4, 0.69314718246459960938, R17 ;  /* 0x3f31721804047823 */ /* 0x000fe20000010011 */
[----:B------:R-:W-:Y:S01]  /*25f0*/  @P3 MOV R5, 0x7f800000 ;  /* 0x7f80000000053802 */ /* 0x000fe20000000f00 */
[----:B------:R-:W-:Y:S01]  /*2600*/  FMUL R11, R12, R11 ;  /* 0x0000000b0c0b7220 */ /* 0x000fe20000400000 */
[----:B------:R-:W-:Y:S01]  /*2610*/  LOP3.LUT P0, RZ, R54, 0x10, RZ, 0xc0, !PT ;  /* 0x0000001036ff7812 */ /* 0x000fe2000780c0ff */
[----:B------:R-:W-:Y:S01]  /*2620*/  FFMA.FTZ R0, R0, 1.1920928955078125e-07, RZ ;  /* 0x3400000000007823 */ /* 0x000fe200000100ff */
[----:B------:R-:W-:Y:S01]  /*2630*/  @P1 MOV R6, 0x7f800000 ;  /* 0x7f80000000061802 */ /* 0x000fe20000000f00 */
[----:B------:R-:W-:Y:S01]  /*2640*/  FFMA.FTZ R11, R12, R11, R12 ;  /* 0x0000000b0c0b7223 */ /* 0x000fe2000001000c */
[----:B------:R-:W-:Y:S01]  /*2650*/  ISETP.LT.AND P0, PT, R37, 0x10, !P0 ;  /* 0x000000102500780c */ /* 0x000fe20004701270 */
[C---:B------:R-:W-:Y:S01]  /*2660*/  @P3 FFMA.FTZ R4, R2.reuse, R5, +INF ;  /* 0x7f80000002043423 */ /* 0x040fe20000010005 */
[----:B------:R-:W-:Y:S01]  /*2670*/  FSETP.NEU.AND P2, PT, R2, RZ, PT ;  /* 0x000000ff0200720b */ /* 0x000fe20003f4d000 */
[----:B------:R-:W-:Y:S01]  /*2680*/  FFMA.FTZ R0, R0, 0.69314718246459960938, R11 ;  /* 0x3f31721800007823 */ /* 0x000fe2000001000b */
[----:B------:R-:W-:Y:S01]  /*2690*/  FSEL R2, R15, -INF , P4 ;  /* 0xff8000000f027808 */ /* 0x000fe20002000000 */
[C---:B------:R-:W-:Y:S01]  /*26a0*/  @P1 FFMA.FTZ R0, R3.reuse, R6, +INF ;  /* 0x7f80000003001423 */ /* 0x040fe20000010006 */
[----:B------:R-:W-:-:S02]  /*26b0*/  FSETP.NEU.AND P3, PT, R3, RZ, PT ;  /* 0x000000ff0300720b */ /* 0x000fc40003f6d000 */
[----:B------:R-:W-:Y:S01]  /*26c0*/  FSEL R3, R4, -INF , P2 ;  /* 0xff80000004037808 */ /* 0x000fe20001000000 */
[----:B------:R-:W-:Y:S01]  /*26d0*/  FADD R2, R13, R2 ;  /* 0x000000020d027221 */ /* 0x000fe20000000000 */
[----:B------:R-:W-:Y:S01]  /*26e0*/  FSEL R5, R0, -INF , P3 ;  /* 0xff80000000057808 */ /* 0x000fe20001800000 */
[----:B0-----:R-:W-:-:S04]  /*26f0*/  IMAD.WIDE R8, R37, 0x4, R8 ;  /* 0x0000000425087825 */ /* 0x001fc800078e0208 */
[----:B------:R-:W-:-:S04]  /*2700*/  FADD R2, R2, R3 ;  /* 0x0000000302027221 */ /* 0x000fc80000000000 */
[----:B------:R-:W-:Y:S01]  /*2710*/  FADD R5, R2, R5 ;  /* 0x0000000502057221 */ /* 0x000fe20000000000 */
[----:B------:R-:W-:Y:S06]  /*2720*/  @!P0 EXIT ;  /* 0x000000000000894d */ /* 0x000fec0003800000 */
[----:B------:R-:W-:Y:S01]  /*2730*/  STG.E desc[UR4][R8.64], R5 ;  /* 0x0000000508007986 */ /* 0x000fe2000c101904 */
[----:B------:R-:W-:Y:S05]  /*2740*/  EXIT ;  /* 0x000000000000794d */ /* 0x000fea0003800000 */
.L_x_48:
[----:B------:R-:W-:-:S00]  /*2750*/  BRA `(.L_x_48) ;  /* 0xfffffffc00fc7947 */ /* 0x000fc0000383ffff */
[----:B------:R-:W-:-:S00]  /*2760*/  NOP ;  /* 0x0000000000007918 */ /* 0x000fc00000000000 */
        /* <DEDUP_REMOVED lines=9> */
.L_x_49:


//--------------------- .nv.global.init           --------------------------
	.section	.nv.global.init,"aw",@progbits
.nv.global.init:
	.type		_$_str,@object
	.size		_$_str,(.L_0 - _$_str)
_$_str:
        /*0000*/ 	.byte	0x5f, 0x5f, 0x43, 0x55, 0x44, 0x41, 0x5f, 0x46, 0x54, 0x5a, 0x00
.L_0:


//--------------------- .nv.constant0.triton_poi_fused_abs_add_log_mv_5 --------------------------
	.section	.nv.constant0.triton_poi_fused_abs_add_log_mv_5,"a",@progbits
	.sectionflags	@""
	.align	4
.nv.constant0.triton_poi_fused_abs_add_log_mv_5:
	.zero		652
